//
// Generated by NVIDIA NVVM Compiler
//
// Compiler Build ID: CL-36424714
// Cuda compilation tools, release 13.0, V13.0.88
// Based on NVVM 20.0.0
//

.version 9.0
.target sm_100
.address_size 64

	// .globl	_Z19calcular_gradientesPdS_S_ii

.visible .entry _Z19calcular_gradientesPdS_S_ii(
	.param .u64 .ptr .align 1 _Z19calcular_gradientesPdS_S_ii_param_0,
	.param .u64 .ptr .align 1 _Z19calcular_gradientesPdS_S_ii_param_1,
	.param .u64 .ptr .align 1 _Z19calcular_gradientesPdS_S_ii_param_2,
	.param .u32 _Z19calcular_gradientesPdS_S_ii_param_3,
	.param .u32 _Z19calcular_gradientesPdS_S_ii_param_4
)
{
	.reg .pred 	%p<17>;
	.reg .b32 	%r<28>;
	.reg .b64 	%rd<28>;
	.reg .b64 	%fd<68>;

	ld.param.u64 	%rd1, [_Z19calcular_gradientesPdS_S_ii_param_0];
	ld.param.u64 	%rd2, [_Z19calcular_gradientesPdS_S_ii_param_1];
	ld.param.u64 	%rd3, [_Z19calcular_gradientesPdS_S_ii_param_2];
	ld.param.u32 	%r5, [_Z19calcular_gradientesPdS_S_ii_param_3];
	ld.param.u32 	%r6, [_Z19calcular_gradientesPdS_S_ii_param_4];
	mov.u32 	%r8, %ctaid.y;
	mov.u32 	%r9, %ntid.y;
	mov.u32 	%r10, %tid.y;
	mad.lo.s32 	%r11, %r8, %r9, %r10;
	mov.u32 	%r12, %ctaid.x;
	mov.u32 	%r13, %ntid.x;
	mov.u32 	%r14, %tid.x;
	mad.lo.s32 	%r15, %r12, %r13, %r14;
	setp.eq.s32 	%p1, %r11, 0;
	setp.lt.s32 	%p2, %r15, 1;
	or.pred  	%p3, %p1, %p2;
	add.s32 	%r16, %r6, -1;
	setp.ge.s32 	%p4, %r11, %r16;
	or.pred  	%p5, %p3, %p4;
	add.s32 	%r17, %r5, -1;
	setp.ge.s32 	%p6, %r15, %r17;
	or.pred  	%p7, %p5, %p6;
	@%p7 bra 	$L__BB0_8;
	cvta.to.global.u64 	%rd4, %rd1;
	cvta.to.global.u64 	%rd5, %rd2;
	add.s32 	%r18, %r11, -1;
	mul.lo.s32 	%r19, %r5, %r18;
	cvt.s64.s32 	%rd6, %r19;
	cvt.u64.u32 	%rd7, %r15;
	add.s64 	%rd8, %rd6, %rd7;
	shl.b64 	%rd9, %rd8, 3;
	add.s64 	%rd10, %rd4, %rd9;
	ld.global.f64 	%fd13, [%rd10+8];
	ld.global.f64 	%fd14, [%rd10+-8];
	sub.f64 	%fd15, %fd13, %fd14;
	mul.lo.s32 	%r20, %r5, %r11;
	cvt.s64.s32 	%rd11, %r20;
	add.s64 	%rd12, %rd11, %rd7;
	shl.b64 	%rd13, %rd12, 3;
	add.s64 	%rd14, %rd4, %rd13;
	ld.global.f64 	%fd16, [%rd14+8];
	fma.rn.f64 	%fd17, %fd16, 0d4000000000000000, %fd15;
	ld.global.f64 	%fd18, [%rd14+-8];
	add.f64 	%fd19, %fd18, %fd18;
	sub.f64 	%fd20, %fd17, %fd19;
	add.s32 	%r21, %r20, %r5;
	cvt.s64.s32 	%rd15, %r21;
	add.s64 	%rd16, %rd15, %rd7;
	shl.b64 	%rd17, %rd16, 3;
	add.s64 	%rd18, %rd4, %rd17;
	ld.global.f64 	%fd21, [%rd18+8];
	add.f64 	%fd22, %fd21, %fd20;
	ld.global.f64 	%fd23, [%rd18+-8];
	sub.f64 	%fd1, %fd22, %fd23;
	add.s32 	%r22, %r19, %r15;
	mul.wide.s32 	%rd19, %r22, 8;
	add.s64 	%rd20, %rd4, %rd19;
	ld.global.f64 	%fd24, [%rd20];
	fma.rn.f64 	%fd25, %fd24, 0d4000000000000000, %fd14;
	add.f64 	%fd26, %fd13, %fd25;
	sub.f64 	%fd27, %fd26, %fd23;
	add.s32 	%r23, %r21, %r15;
	mul.wide.s32 	%rd21, %r23, 8;
	add.s64 	%rd22, %rd4, %rd21;
	ld.global.f64 	%fd28, [%rd22];
	add.f64 	%fd29, %fd28, %fd28;
	sub.f64 	%fd30, %fd27, %fd29;
	sub.f64 	%fd2, %fd30, %fd21;
	mul.f64 	%fd31, %fd2, %fd2;
	fma.rn.f64 	%fd32, %fd1, %fd1, %fd31;
	sqrt.rn.f64 	%fd33, %fd32;
	add.s32 	%r3, %r22, %r5;
	mul.wide.s32 	%rd23, %r3, 8;
	add.s64 	%rd24, %rd5, %rd23;
	st.global.f64 	[%rd24], %fd33;
	abs.f64 	%fd3, %fd1;
	abs.f64 	%fd4, %fd2;
	setp.leu.f64 	%p8, %fd4, %fd3;
	setp.gt.f64 	%p9, %fd4, %fd3;
	selp.f64 	%fd5, %fd4, %fd3, %p9;
	selp.f64 	%fd34, %fd3, %fd4, %p9;
	div.rn.f64 	%fd35, %fd34, %fd5;
	mul.f64 	%fd36, %fd35, %fd35;
	fma.rn.f64 	%fd37, %fd36, 0dBEF53E1D2A25FF7E, 0d3F2D3B63DBB65B49;
	fma.rn.f64 	%fd38, %fd37, %fd36, 0dBF5312788DDE082E;
	fma.rn.f64 	%fd39, %fd38, %fd36, 0d3F6F9690C8249315;
	fma.rn.f64 	%fd40, %fd39, %fd36, 0dBF82CF5AABC7CF0D;
	fma.rn.f64 	%fd41, %fd40, %fd36, 0d3F9162B0B2A3BFDE;
	fma.rn.f64 	%fd42, %fd41, %fd36, 0dBF9A7256FEB6FC6B;
	fma.rn.f64 	%fd43, %fd42, %fd36, 0d3FA171560CE4A489;
	fma.rn.f64 	%fd44, %fd43, %fd36, 0dBFA4F44D841450E4;
	fma.rn.f64 	%fd45, %fd44, %fd36, 0d3FA7EE3D3F36BB95;
	fma.rn.f64 	%fd46, %fd45, %fd36, 0dBFAAD32AE04A9FD1;
	fma.rn.f64 	%fd47, %fd46, %fd36, 0d3FAE17813D66954F;
	fma.rn.f64 	%fd48, %fd47, %fd36, 0dBFB11089CA9A5BCD;
	fma.rn.f64 	%fd49, %fd48, %fd36, 0d3FB3B12B2DB51738;
	fma.rn.f64 	%fd50, %fd49, %fd36, 0dBFB745D022F8DC5C;
	fma.rn.f64 	%fd51, %fd50, %fd36, 0d3FBC71C709DFE927;
	fma.rn.f64 	%fd52, %fd51, %fd36, 0dBFC2492491FA1744;
	fma.rn.f64 	%fd53, %fd52, %fd36, 0d3FC99999999840D2;
	fma.rn.f64 	%fd54, %fd53, %fd36, 0dBFD555555555544C;
	mul.f64 	%fd55, %fd36, %fd54;
	fma.rn.f64 	%fd6, %fd55, %fd35, %fd35;
	@%p8 bra 	$L__BB0_3;
	{
	.reg .b32 %temp; 
	mov.b64 	{%temp, %r25}, %fd1;
	}
	setp.lt.s32 	%p11, %r25, 0;
	neg.f64 	%fd58, %fd6;
	selp.f64 	%fd59, %fd6, %fd58, %p11;
	add.f64 	%fd66, %fd59, 0d3FF921FB54442D18;
	bra.uni 	$L__BB0_4;
$L__BB0_3:
	{
	.reg .b32 %temp; 
	mov.b64 	{%temp, %r24}, %fd1;
	}
	setp.lt.s32 	%p10, %r24, 0;
	mov.f64 	%fd56, 0d400921FB54442D18;
	sub.f64 	%fd57, %fd56, %fd6;
	selp.f64 	%fd66, %fd57, %fd6, %p10;
$L__BB0_4:
	setp.neu.f64 	%p12, %fd5, 0d0000000000000000;
	@%p12 bra 	$L__BB0_6;
	{
	.reg .b32 %temp; 
	mov.b64 	{%temp, %r27}, %fd1;
	}
	setp.lt.s32 	%p15, %r27, 0;
	selp.f64 	%fd67, 0d400921FB54442D18, 0d0000000000000000, %p15;
	bra.uni 	$L__BB0_7;
$L__BB0_6:
	setp.eq.f64 	%p13, %fd3, %fd4;
	{
	.reg .b32 %temp; 
	mov.b64 	{%temp, %r26}, %fd1;
	}
	setp.lt.s32 	%p14, %r26, 0;
	selp.f64 	%fd60, 0d4002D97C7F3321D2, 0d3FE921FB54442D18, %p14;
	selp.f64 	%fd67, %fd60, %fd66, %p13;
$L__BB0_7:
	add.rn.f64 	%fd61, %fd3, %fd4;
	setp.nan.f64 	%p16, %fd61, %fd61;
	copysign.f64 	%fd62, %fd2, %fd67;
	selp.f64 	%fd63, %fd61, %fd62, %p16;
	mul.f64 	%fd64, %fd63, 0d4066800000000000;
	div.rn.f64 	%fd65, %fd64, 0d400921FB54442D18;
	cvta.to.global.u64 	%rd25, %rd3;
	add.s64 	%rd27, %rd25, %rd23;
	st.global.f64 	[%rd27], %fd65;
$L__BB0_8:
	ret;

}
	// .globl	_Z20supressao_nao_maximaPdS_S_ii
.visible .entry _Z20supressao_nao_maximaPdS_S_ii(
	.param .u64 .ptr .align 1 _Z20supressao_nao_maximaPdS_S_ii_param_0,
	.param .u64 .ptr .align 1 _Z20supressao_nao_maximaPdS_S_ii_param_1,
	.param .u64 .ptr .align 1 _Z20supressao_nao_maximaPdS_S_ii_param_2,
	.param .u32 _Z20supressao_nao_maximaPdS_S_ii_param_3,
	.param .u32 _Z20supressao_nao_maximaPdS_S_ii_param_4
)
{
	.reg .pred 	%p<26>;
	.reg .b32 	%r<30>;
	.reg .b64 	%rd<34>;
	.reg .b64 	%fd<21>;

	ld.param.u64 	%rd5, [_Z20supressao_nao_maximaPdS_S_ii_param_0];
	ld.param.u64 	%rd3, [_Z20supressao_nao_maximaPdS_S_ii_param_1];
	ld.param.u64 	%rd4, [_Z20supressao_nao_maximaPdS_S_ii_param_2];
	ld.param.u32 	%r6, [_Z20supressao_nao_maximaPdS_S_ii_param_3];
	ld.param.u32 	%r7, [_Z20supressao_nao_maximaPdS_S_ii_param_4];
	cvta.to.global.u64 	%rd1, %rd5;
	mov.u32 	%r9, %ctaid.y;
	mov.u32 	%r10, %ntid.y;
	mov.u32 	%r11, %tid.y;
	mad.lo.s32 	%r12, %r9, %r10, %r11;
	mov.u32 	%r13, %ctaid.x;
	mov.u32 	%r14, %ntid.x;
	mov.u32 	%r15, %tid.x;
	mad.lo.s32 	%r16, %r13, %r14, %r15;
	setp.eq.s32 	%p1, %r12, 0;
	setp.lt.s32 	%p2, %r16, 1;
	or.pred  	%p3, %p1, %p2;
	add.s32 	%r17, %r7, -1;
	setp.ge.s32 	%p4, %r12, %r17;
	or.pred  	%p5, %p3, %p4;
	add.s32 	%r18, %r6, -1;
	setp.ge.s32 	%p6, %r16, %r18;
	or.pred  	%p7, %p5, %p6;
	@%p7 bra 	$L__BB1_11;
	cvta.to.global.u64 	%rd6, %rd3;
	mul.lo.s32 	%r3, %r6, %r12;
	add.s32 	%r4, %r3, %r16;
	mul.wide.s32 	%rd7, %r4, 8;
	add.s64 	%rd8, %rd6, %rd7;
	ld.global.f64 	%fd12, [%rd8];
	setp.lt.f64 	%p8, %fd12, 0d0000000000000000;
	add.f64 	%fd13, %fd12, 0d4066800000000000;
	selp.f64 	%fd1, %fd13, %fd12, %p8;
	setp.ge.f64 	%p9, %fd1, 0d0000000000000000;
	setp.lt.f64 	%p10, %fd1, 0d4036800000000000;
	and.pred  	%p11, %p9, %p10;
	add.s64 	%rd2, %rd1, %rd7;
	@%p11 bra 	$L__BB1_3;
	setp.ltu.f64 	%p12, %fd1, 0d4063B00000000000;
	setp.gtu.f64 	%p13, %fd1, 0d4066800000000000;
	or.pred  	%p14, %p12, %p13;
	@%p14 bra 	$L__BB1_4;
$L__BB1_3:
	ld.global.f64 	%fd19, [%rd2+8];
	ld.global.f64 	%fd20, [%rd2+-8];
	bra.uni 	$L__BB1_10;
$L__BB1_4:
	setp.ltu.f64 	%p15, %fd1, 0d4036800000000000;
	setp.geu.f64 	%p16, %fd1, 0d4050E00000000000;
	or.pred  	%p17, %p15, %p16;
	@%p17 bra 	$L__BB1_6;
	add.s32 	%r27, %r3, %r6;
	cvt.s64.s32 	%rd22, %r27;
	cvt.u64.u32 	%rd23, %r16;
	add.s64 	%rd24, %rd23, %rd22;
	shl.b64 	%rd25, %rd24, 3;
	add.s64 	%rd26, %rd1, %rd25;
	ld.global.f64 	%fd19, [%rd26+-8];
	shl.b32 	%r28, %r6, 1;
	sub.s32 	%r29, %r27, %r28;
	cvt.s64.s32 	%rd27, %r29;
	add.s64 	%rd28, %rd23, %rd27;
	shl.b64 	%rd29, %rd28, 3;
	add.s64 	%rd30, %rd1, %rd29;
	ld.global.f64 	%fd20, [%rd30+8];
	bra.uni 	$L__BB1_10;
$L__BB1_6:
	setp.ltu.f64 	%p18, %fd1, 0d4050E00000000000;
	setp.geu.f64 	%p19, %fd1, 0d405C200000000000;
	or.pred  	%p20, %p18, %p19;
	@%p20 bra 	$L__BB1_8;
	add.s32 	%r22, %r3, %r6;
	add.s32 	%r23, %r4, %r6;
	mul.wide.s32 	%rd18, %r23, 8;
	add.s64 	%rd19, %rd1, %rd18;
	ld.global.f64 	%fd19, [%rd19];
	shl.b32 	%r24, %r6, 1;
	sub.s32 	%r25, %r22, %r24;
	add.s32 	%r26, %r25, %r16;
	mul.wide.s32 	%rd20, %r26, 8;
	add.s64 	%rd21, %rd1, %rd20;
	ld.global.f64 	%fd20, [%rd21];
	bra.uni 	$L__BB1_10;
$L__BB1_8:
	setp.ltu.f64 	%p21, %fd1, 0d405C200000000000;
	setp.geu.f64 	%p22, %fd1, 0d4063B00000000000;
	mov.f64 	%fd19, 0d0000000000000000;
	or.pred  	%p23, %p21, %p22;
	mov.f64 	%fd20, %fd19;
	@%p23 bra 	$L__BB1_10;
	sub.s32 	%r19, %r3, %r6;
	cvt.s64.s32 	%rd9, %r19;
	cvt.u64.u32 	%rd10, %r16;
	add.s64 	%rd11, %rd10, %rd9;
	shl.b64 	%rd12, %rd11, 3;
	add.s64 	%rd13, %rd1, %rd12;
	ld.global.f64 	%fd19, [%rd13+-8];
	shl.b32 	%r20, %r6, 1;
	add.s32 	%r21, %r19, %r20;
	cvt.s64.s32 	%rd14, %r21;
	add.s64 	%rd15, %rd10, %rd14;
	shl.b64 	%rd16, %rd15, 3;
	add.s64 	%rd17, %rd1, %rd16;
	ld.global.f64 	%fd20, [%rd17+8];
$L__BB1_10:
	ld.global.f64 	%fd15, [%rd2];
	setp.ltu.f64 	%p24, %fd15, %fd19;
	setp.ltu.f64 	%p25, %fd15, %fd20;
	selp.f64 	%fd17, 0d0000000000000000, %fd15, %p25;
	selp.f64 	%fd18, 0d0000000000000000, %fd17, %p24;
	cvta.to.global.u64 	%rd31, %rd4;
	add.s64 	%rd33, %rd31, %rd7;
	st.global.f64 	[%rd33], %fd18;
$L__BB1_11:
	ret;

}
	// .globl	_Z18aplicar_thresholdsPdS_ddii
.visible .entry _Z18aplicar_thresholdsPdS_ddii(
	.param .u64 .ptr .align 1 _Z18aplicar_thresholdsPdS_ddii_param_0,
	.param .u64 .ptr .align 1 _Z18aplicar_thresholdsPdS_ddii_param_1,
	.param .f64 _Z18aplicar_thresholdsPdS_ddii_param_2,
	.param .f64 _Z18aplicar_thresholdsPdS_ddii_param_3,
	.param .u32 _Z18aplicar_thresholdsPdS_ddii_param_4,
	.param .u32 _Z18aplicar_thresholdsPdS_ddii_param_5
)
{
	.reg .pred 	%p<10>;
	.reg .b32 	%r<18>;
	.reg .b64 	%rd<16>;
	.reg .b64 	%fd<4>;

	ld.param.u64 	%rd2, [_Z18aplicar_thresholdsPdS_ddii_param_0];
	ld.param.u64 	%rd3, [_Z18aplicar_thresholdsPdS_ddii_param_1];
	ld.param.f64 	%fd2, [_Z18aplicar_thresholdsPdS_ddii_param_2];
	ld.param.f64 	%fd3, [_Z18aplicar_thresholdsPdS_ddii_param_3];
	ld.param.u32 	%r5, [_Z18aplicar_thresholdsPdS_ddii_param_4];
	ld.param.u32 	%r6, [_Z18aplicar_thresholdsPdS_ddii_param_5];
	cvta.to.global.u64 	%rd1, %rd3;
	mov.u32 	%r8, %ctaid.y;
	mov.u32 	%r9, %ntid.y;
	mov.u32 	%r10, %tid.y;
	mad.lo.s32 	%r11, %r8, %r9, %r10;
	mov.u32 	%r12, %ctaid.x;
	mov.u32 	%r13, %ntid.x;
	mov.u32 	%r14, %tid.x;
	mad.lo.s32 	%r15, %r12, %r13, %r14;
	setp.eq.s32 	%p1, %r11, 0;
	setp.lt.s32 	%p2, %r15, 1;
	or.pred  	%p3, %p1, %p2;
	add.s32 	%r16, %r6, -1;
	setp.ge.s32 	%p4, %r11, %r16;
	or.pred  	%p5, %p3, %p4;
	add.s32 	%r17, %r5, -1;
	setp.ge.s32 	%p6, %r15, %r17;
	or.pred  	%p7, %p5, %p6;
	@%p7 bra 	$L__BB2_6;
	cvta.to.global.u64 	%rd4, %rd2;
	mad.lo.s32 	%r3, %r5, %r11, %r15;
	mul.wide.s32 	%rd5, %r3, 8;
	add.s64 	%rd6, %rd4, %rd5;
	ld.global.f64 	%fd1, [%rd6];
	setp.ltu.f64 	%p8, %fd1, %fd3;
	@%p8 bra 	$L__BB2_3;
	add.s64 	%rd8, %rd1, %rd5;
	mov.b64 	%rd9, 4643176031446892544;
	st.global.u64 	[%rd8], %rd9;
	bra.uni 	$L__BB2_6;
$L__BB2_3:
	setp.ltu.f64 	%p9, %fd1, %fd2;
	@%p9 bra 	$L__BB2_5;
	add.s64 	%rd11, %rd1, %rd5;
	mov.b64 	%rd12, 4638707616191610880;
	st.global.u64 	[%rd11], %rd12;
	bra.uni 	$L__BB2_6;
$L__BB2_5:
	add.s64 	%rd14, %rd1, %rd5;
	mov.b64 	%rd15, 0;
	st.global.u64 	[%rd14], %rd15;
$L__BB2_6:
	ret;

}


// ===== COMPILED SASS (sm_100) =====

	.target	sm_100

	.elftype	@"ET_EXEC"


//--------------------- .note.nv.tkinfo           --------------------------
	.section	.note.nv.tkinfo,"",@"SHT_NOTE"
	.sectionflags	@"SHF_NOTE_NV_TKINFO"
	.tkinfo
        /*0018*/ 	.word	0x00000002
        /*0030*/ 	.string	""
        /*0030*/ 	.string	"ptxas"
        /*0030*/ 	.string	"Cuda compilation tools, release 13.0, V13.0.88"
        /*0030*/ 	.string	"Build cuda_13.0.r13.0/compiler.36424714_0"
        /*0030*/ 	.string	"-arch sm_100 -m 64 "



//--------------------- .note.nv.cuinfo           --------------------------
	.section	.note.nv.cuinfo,"",@"SHT_NOTE"
	.sectionflags	@"SHF_NOTE_NV_CUINFO"
        /*0018*/ 	.short	0x0002
        /*001a*/ 	.short	0x0064
        /*001c*/ 	.short	0x0082
	.zero		2


//--------------------- .nv.info                  --------------------------
	.section	.nv.info,"",@"SHT_CUDA_INFO"
	.align	4


	//----- nvinfo : EIATTR_REGCOUNT
	.align		4
        /*0000*/ 	.byte	0x04, 0x2f
        /*0002*/ 	.short	(.L_1 - .L_0)
	.align		4
.L_0:
        /*0004*/ 	.word	index@(_Z19calcular_gradientesPdS_S_ii)
        /*0008*/ 	.word	0x0000001e


	//----- nvinfo : EIATTR_FRAME_SIZE
	.align		4
.L_1:
        /*000c*/ 	.byte	0x04, 0x11
        /*000e*/ 	.short	(.L_3 - .L_2)
	.align		4
.L_2:
        /*0010*/ 	.word	index@($__internal_1_$__cuda_sm20_dsqrt_rn_f64_mediumpath_v1)
        /*0014*/ 	.word	0x00000000


	//----- nvinfo : EIATTR_FRAME_SIZE
	.align		4
.L_3:
        /*0018*/ 	.byte	0x04, 0x11
        /*001a*/ 	.short	(.L_5 - .L_4)
	.align		4
.L_4:
        /*001c*/ 	.word	index@($__internal_0_$__cuda_sm20_div_rn_f64_full)
        /*0020*/ 	.word	0x00000000


	//----- nvinfo : EIATTR_FRAME_SIZE
	.align		4
.L_5:
        /*0024*/ 	.byte	0x04, 0x11
        /*0026*/ 	.short	(.L_7 - .L_6)
	.align		4
.L_6:
        /*0028*/ 	.word	index@(_Z19calcular_gradientesPdS_S_ii)
        /*002c*/ 	.word	0x00000000


	//----- nvinfo : EIATTR_REGCOUNT
	.align		4
.L_7:
        /*0030*/ 	.byte	0x04, 0x2f
        /*0032*/ 	.short	(.L_9 - .L_8)
	.align		4
.L_8:
        /*0034*/ 	.word	index@(_Z20supressao_nao_maximaPdS_S_ii)
        /*0038*/ 	.word	0x00000012


	//----- nvinfo : EIATTR_FRAME_SIZE
	.align		4
.L_9:
        /*003c*/ 	.byte	0x04, 0x11
        /*003e*/ 	.short	(.L_11 - .L_10)
	.align		4
.L_10:
        /*0040*/ 	.word	index@(_Z20supressao_nao_maximaPdS_S_ii)
        /*0044*/ 	.word	0x00000000


	//----- nvinfo : EIATTR_REGCOUNT
	.align		4
.L_11:
        /*0048*/ 	.byte	0x04, 0x2f
        /*004a*/ 	.short	(.L_13 - .L_12)
	.align		4
.L_12:
        /*004c*/ 	.word	index@(_Z18aplicar_thresholdsPdS_ddii)
        /*0050*/ 	.word	0x0000000c


	//----- nvinfo : EIATTR_FRAME_SIZE
	.align		4
.L_13:
        /*0054*/ 	.byte	0x04, 0x11
        /*0056*/ 	.short	(.L_15 - .L_14)
	.align		4
.L_14:
        /*0058*/ 	.word	index@(_Z18aplicar_thresholdsPdS_ddii)
        /*005c*/ 	.word	0x00000000


	//----- nvinfo : EIATTR_MIN_STACK_SIZE
	.align		4
.L_15:
        /*0060*/ 	.byte	0x04, 0x12
        /*0062*/ 	.short	(.L_17 - .L_16)
	.align		4
.L_16:
        /*0064*/ 	.word	index@(_Z18aplicar_thresholdsPdS_ddii)
        /*0068*/ 	.word	0x00000000


	//----- nvinfo : EIATTR_MIN_STACK_SIZE
	.align		4
.L_17:
        /*006c*/ 	.byte	0x04, 0x12
        /*006e*/ 	.short	(.L_19 - .L_18)
	.align		4
.L_18:
        /*0070*/ 	.word	index@(_Z20supressao_nao_maximaPdS_S_ii)
        /*0074*/ 	.word	0x00000000


	//----- nvinfo : EIATTR_MIN_STACK_SIZE
	.align		4
.L_19:
        /*0078*/ 	.byte	0x04, 0x12
        /*007a*/ 	.short	(.L_21 - .L_20)
	.align		4
.L_20:
        /*007c*/ 	.word	index@(_Z19calcular_gradientesPdS_S_ii)
        /*0080*/ 	.word	0x00000000
.L_21:


//--------------------- .nv.compat                --------------------------
	.section	.nv.compat,"",@"SHT_CUDA_COMPAT_INFO"
	.align	4
        /*0000*/ 	.byte	0x02, 0x09, 0x00, 0x00, 0x02, 0x02, 0x01, 0x00, 0x02, 0x05, 0x05, 0x00, 0x03, 0x07, 0x01, 0x01
        /*0010*/ 	.byte	0x02, 0x03, 0x00, 0x00, 0x02, 0x06, 0x01, 0x00, 0x04, 0x0b, 0x08, 0x00, 0x01, 0x00, 0x00, 0x00
        /*0020*/ 	.byte	0x00, 0x00, 0x00, 0x00


//--------------------- .nv.info._Z18aplicar_thresholdsPdS_ddii --------------------------
	.section	.nv.info._Z18aplicar_thresholdsPdS_ddii,"",@"SHT_CUDA_INFO"
	.sectionflags	@""
	.align	4


	//----- nvinfo : EIATTR_CUDA_API_VERSION
	.align		4
        /*0000*/ 	.byte	0x04, 0x37
        /*0002*/ 	.short	(.L_23 - .L_22)
.L_22:
        /*0004*/ 	.word	0x00000082


	//----- nvinfo : EIATTR_KPARAM_INFO
	.align		4
.L_23:
        /*0008*/ 	.byte	0x04, 0x17
        /*000a*/ 	.short	(.L_25 - .L_24)
.L_24:
        /*000c*/ 	.word	0x00000000
        /*0010*/ 	.short	0x0005
        /*0012*/ 	.short	0x0024
        /*0014*/ 	.byte	0x00, 0xf0, 0x11, 0x00


	//----- nvinfo : EIATTR_KPARAM_INFO
	.align		4
.L_25:
        /*0018*/ 	.byte	0x04, 0x17
        /*001a*/ 	.short	(.L_27 - .L_26)
.L_26:
        /*001c*/ 	.word	0x00000000
        /*0020*/ 	.short	0x0004
        /*0022*/ 	.short	0x0020
        /*0024*/ 	.byte	0x00, 0xf0, 0x11, 0x00


	//----- nvinfo : EIATTR_KPARAM_INFO
	.align		4
.L_27:
        /*0028*/ 	.byte	0x04, 0x17
        /*002a*/ 	.short	(.L_29 - .L_28)
.L_28:
        /*002c*/ 	.word	0x00000000
        /*0030*/ 	.short	0x0003
        /*0032*/ 	.short	0x0018
        /*0034*/ 	.byte	0x00, 0xf0, 0x21, 0x00


	//----- nvinfo : EIATTR_KPARAM_INFO
	.align		4
.L_29:
        /*0038*/ 	.byte	0x04, 0x17
        /*003a*/ 	.short	(.L_31 - .L_30)
.L_30:
        /*003c*/ 	.word	0x00000000
        /*0040*/ 	.short	0x0002
        /*0042*/ 	.short	0x0010
        /*0044*/ 	.byte	0x00, 0xf0, 0x21, 0x00


	//----- nvinfo : EIATTR_KPARAM_INFO
	.align		4
.L_31:
        /*0048*/ 	.byte	0x04, 0x17
        /*004a*/ 	.short	(.L_33 - .L_32)
.L_32:
        /*004c*/ 	.word	0x00000000
        /*0050*/ 	.short	0x0001
        /*0052*/ 	.short	0x0008
        /*0054*/ 	.byte	0x00, 0xf5, 0x21, 0x00


	//----- nvinfo : EIATTR_KPARAM_INFO
	.align		4
.L_33:
        /*0058*/ 	.byte	0x04, 0x17
        /*005a*/ 	.short	(.L_35 - .L_34)
.L_34:
        /*005c*/ 	.word	0x00000000
        /*0060*/ 	.short	0x0000
        /*0062*/ 	.short	0x0000
        /*0064*/ 	.byte	0x00, 0xf5, 0x21, 0x00


	//----- nvinfo : EIATTR_SPARSE_MMA_MASK
	.align		4
.L_35:
        /*0068*/ 	.byte	0x03, 0x50
        /*006a*/ 	.short	0x0000


	//----- nvinfo : EIATTR_MAXREG_COUNT
	.align		4
        /*006c*/ 	.byte	0x03, 0x1b
        /*006e*/ 	.short	0x00ff


	//----- nvinfo : EIATTR_MERCURY_ISA_VERSION
	.align		4
        /*0070*/ 	.byte	0x03, 0x5f
        /*0072*/ 	.short	0x0101


	//----- nvinfo : EIATTR_VRC_CTA_INIT_COUNT
	.align		4
        /*0074*/ 	.byte	0x02, 0x4a
	.zero		1
	.zero		1


	//----- nvinfo : EIATTR_EXIT_INSTR_OFFSETS
	.align		4
        /*0078*/ 	.byte	0x04, 0x1c
        /*007a*/ 	.short	(.L_37 - .L_36)


	//   ....[0]....
.L_36:
        /*007c*/ 	.word	0x00000100


	//   ....[1]....
        /*0080*/ 	.word	0x000001d0


	//   ....[2]....
        /*0084*/ 	.word	0x00000250


	//   ....[3]....
        /*0088*/ 	.word	0x00000290


	//----- nvinfo : EIATTR_CBANK_PARAM_SIZE
	.align		4
.L_37:
        /*008c*/ 	.byte	0x03, 0x19
        /*008e*/ 	.short	0x0028


	//----- nvinfo : EIATTR_PARAM_CBANK
	.align		4
        /*0090*/ 	.byte	0x04, 0x0a
        /*0092*/ 	.short	(.L_39 - .L_38)
	.align		4
.L_38:
        /*0094*/ 	.word	index@(.nv.constant0._Z18aplicar_thresholdsPdS_ddii)
        /*0098*/ 	.short	0x0380
        /*009a*/ 	.short	0x0028


	//----- nvinfo : EIATTR_SW_WAR
	.align		4
.L_39:
        /*009c*/ 	.byte	0x04, 0x36
        /*009e*/ 	.short	(.L_41 - .L_40)
.L_40:
        /*00a0*/ 	.word	0x00000008
.L_41:


//--------------------- .nv.info._Z20supressao_nao_maximaPdS_S_ii --------------------------
	.section	.nv.info._Z20supressao_nao_maximaPdS_S_ii,"",@"SHT_CUDA_INFO"
	.sectionflags	@""
	.align	4


	//----- nvinfo : EIATTR_CUDA_API_VERSION
	.align		4
        /*0000*/ 	.byte	0x04, 0x37
        /*0002*/ 	.short	(.L_43 - .L_42)
.L_42:
        /*0004*/ 	.word	0x00000082


	//----- nvinfo : EIATTR_KPARAM_INFO
	.align		4
.L_43:
        /*0008*/ 	.byte	0x04, 0x17
        /*000a*/ 	.short	(.L_45 - .L_44)
.L_44:
        /*000c*/ 	.word	0x00000000
        /*0010*/ 	.short	0x0004
        /*0012*/ 	.short	0x001c
        /*0014*/ 	.byte	0x00, 0xf0, 0x11, 0x00


	//----- nvinfo : EIATTR_KPARAM_INFO
	.align		4
.L_45:
        /*0018*/ 	.byte	0x04, 0x17
        /*001a*/ 	.short	(.L_47 - .L_46)
.L_46:
        /*001c*/ 	.word	0x00000000
        /*0020*/ 	.short	0x0003
        /*0022*/ 	.short	0x0018
        /*0024*/ 	.byte	0x00, 0xf0, 0x11, 0x00


	//----- nvinfo : EIATTR_KPARAM_INFO
	.align		4
.L_47:
        /*0028*/ 	.byte	0x04, 0x17
        /*002a*/ 	.short	(.L_49 - .L_48)
.L_48:
        /*002c*/ 	.word	0x00000000
        /*0030*/ 	.short	0x0002
        /*0032*/ 	.short	0x0010
        /*0034*/ 	.byte	0x00, 0xf5, 0x21, 0x00


	//----- nvinfo : EIATTR_KPARAM_INFO
	.align		4
.L_49:
        /*0038*/ 	.byte	0x04, 0x17
        /*003a*/ 	.short	(.L_51 - .L_50)
.L_50:
        /*003c*/ 	.word	0x00000000
        /*0040*/ 	.short	0x0001
        /*0042*/ 	.short	0x0008
        /*0044*/ 	.byte	0x00, 0xf5, 0x21, 0x00


	//----- nvinfo : EIATTR_KPARAM_INFO
	.align		4
.L_51:
        /*0048*/ 	.byte	0x04, 0x17
        /*004a*/ 	.short	(.L_53 - .L_52)
.L_52:
        /*004c*/ 	.word	0x00000000
        /*0050*/ 	.short	0x0000
        /*0052*/ 	.short	0x0000
        /*0054*/ 	.byte	0x00, 0xf5, 0x21, 0x00


	//----- nvinfo : EIATTR_SPARSE_MMA_MASK
	.align		4
.L_53:
        /*0058*/ 	.byte	0x03, 0x50
        /*005a*/ 	.short	0x0000


	//----- nvinfo : EIATTR_MAXREG_COUNT
	.align		4
        /*005c*/ 	.byte	0x03, 0x1b
        /*005e*/ 	.short	0x00ff


	//----- nvinfo : EIATTR_MERCURY_ISA_VERSION
	.align		4
        /*0060*/ 	.byte	0x03, 0x5f
        /*0062*/ 	.short	0x0101


	//----- nvinfo : EIATTR_VRC_CTA_INIT_COUNT
	.align		4
        /*0064*/ 	.byte	0x02, 0x4a
	.zero		1
	.zero		1


	//----- nvinfo : EIATTR_EXIT_INSTR_OFFSETS
	.align		4
        /*0068*/ 	.byte	0x04, 0x1c
        /*006a*/ 	.short	(.L_55 - .L_54)


	//   ....[0]....
.L_54:
        /*006c*/ 	.word	0x00000100


	//   ....[1]....
        /*0070*/ 	.word	0x00000610


	//----- nvinfo : EIATTR_CRS_STACK_SIZE
	.align		4
.L_55:
        /*0074*/ 	.byte	0x04, 0x1e
        /*0076*/ 	.short	(.L_57 - .L_56)
.L_56:
        /*0078*/ 	.word	0x00000000


	//----- nvinfo : EIATTR_CBANK_PARAM_SIZE
	.align		4
.L_57:
        /*007c*/ 	.byte	0x03, 0x19
        /*007e*/ 	.short	0x0020


	//----- nvinfo : EIATTR_PARAM_CBANK
	.align		4
        /*0080*/ 	.byte	0x04, 0x0a
        /*0082*/ 	.short	(.L_59 - .L_58)
	.align		4
.L_58:
        /*0084*/ 	.word	index@(.nv.constant0._Z20supressao_nao_maximaPdS_S_ii)
        /*0088*/ 	.short	0x0380
        /*008a*/ 	.short	0x0020


	//----- nvinfo : EIATTR_SW_WAR
	.align		4
.L_59:
        /*008c*/ 	.byte	0x04, 0x36
        /*008e*/ 	.short	(.L_61 - .L_60)
.L_60:
        /*0090*/ 	.word	0x00000008
.L_61:


//--------------------- .nv.info._Z19calcular_gradientesPdS_S_ii --------------------------
	.section	.nv.info._Z19calcular_gradientesPdS_S_ii,"",@"SHT_CUDA_INFO"
	.sectionflags	@""
	.align	4


	//----- nvinfo : EIATTR_CUDA_API_VERSION
	.align		4
        /*0000*/ 	.byte	0x04, 0x37
        /*0002*/ 	.short	(.L_63 - .L_62)
.L_62:
        /*0004*/ 	.word	0x00000082


	//----- nvinfo : EIATTR_KPARAM_INFO
	.align		4
.L_63:
        /*0008*/ 	.byte	0x04, 0x17
        /*000a*/ 	.short	(.L_65 - .L_64)
.L_64:
        /*000c*/ 	.word	0x00000000
        /*0010*/ 	.short	0x0004
        /*0012*/ 	.short	0x001c
        /*0014*/ 	.byte	0x00, 0xf0, 0x11, 0x00


	//----- nvinfo : EIATTR_KPARAM_INFO
	.align		4
.L_65:
        /*0018*/ 	.byte	0x04, 0x17
        /*001a*/ 	.short	(.L_67 - .L_66)
.L_66:
        /*001c*/ 	.word	0x00000000
        /*0020*/ 	.short	0x0003
        /*0022*/ 	.short	0x0018
        /*0024*/ 	.byte	0x00, 0xf0, 0x11, 0x00


	//----- nvinfo : EIATTR_KPARAM_INFO
	.align		4
.L_67:
        /*0028*/ 	.byte	0x04, 0x17
        /*002a*/ 	.short	(.L_69 - .L_68)
.L_68:
        /*002c*/ 	.word	0x00000000
        /*0030*/ 	.short	0x0002
        /*0032*/ 	.short	0x0010
        /*0034*/ 	.byte	0x00, 0xf5, 0x21, 0x00


	//----- nvinfo : EIATTR_KPARAM_INFO
	.align		4
.L_69:
        /*0038*/ 	.byte	0x04, 0x17
        /*003a*/ 	.short	(.L_71 - .L_70)
.L_70:
        /*003c*/ 	.word	0x00000000
        /*0040*/ 	.short	0x0001
        /*0042*/ 	.short	0x0008
        /*0044*/ 	.byte	0x00, 0xf5, 0x21, 0x00


	//----- nvinfo : EIATTR_KPARAM_INFO
	.align		4
.L_71:
        /*0048*/ 	.byte	0x04, 0x17
        /*004a*/ 	.short	(.L_73 - .L_72)
.L_72:
        /*004c*/ 	.word	0x00000000
        /*0050*/ 	.short	0x0000
        /*0052*/ 	.short	0x0000
        /*0054*/ 	.byte	0x00, 0xf5, 0x21, 0x00


	//----- nvinfo : EIATTR_SPARSE_MMA_MASK
	.align		4
.L_73:
        /*0058*/ 	.byte	0x03, 0x50
        /*005a*/ 	.short	0x0000


	//----- nvinfo : EIATTR_MAXREG_COUNT
	.align		4
        /*005c*/ 	.byte	0x03, 0x1b
        /*005e*/ 	.short	0x00ff


	//----- nvinfo : EIATTR_MERCURY_ISA_VERSION
	.align		4
        /*0060*/ 	.byte	0x03, 0x5f
        /*0062*/ 	.short	0x0101


	//----- nvinfo : EIATTR_VRC_CTA_INIT_COUNT
	.align		4
        /*0064*/ 	.byte	0x02, 0x4a
	.zero		1
	.zero		1


	//----- nvinfo : EIATTR_EXIT_INSTR_OFFSETS
	.align		4
        /*0068*/ 	.byte	0x04, 0x1c
        /*006a*/ 	.short	(.L_75 - .L_74)


	//   ....[0]....
.L_74:
        /*006c*/ 	.word	0x00000100


	//   ....[1]....
        /*0070*/ 	.word	0x00000e60


	//----- nvinfo : EIATTR_CRS_STACK_SIZE
	.align		4
.L_75:
        /*0074*/ 	.byte	0x04, 0x1e
        /*0076*/ 	.short	(.L_77 - .L_76)
.L_76:
        /*0078*/ 	.word	0x00000000


	//----- nvinfo : EIATTR_CBANK_PARAM_SIZE
	.align		4
.L_77:
        /*007c*/ 	.byte	0x03, 0x19
        /*007e*/ 	.short	0x0020


	//----- nvinfo : EIATTR_PARAM_CBANK
	.align		4
        /*0080*/ 	.byte	0x04, 0x0a
        /*0082*/ 	.short	(.L_79 - .L_78)
	.align		4
.L_78:
        /*0084*/ 	.word	index@(.nv.constant0._Z19calcular_gradientesPdS_S_ii)
        /*0088*/ 	.short	0x0380
        /*008a*/ 	.short	0x0020


	//----- nvinfo : EIATTR_SW_WAR
	.align		4
.L_79:
        /*008c*/ 	.byte	0x04, 0x36
        /*008e*/ 	.short	(.L_81 - .L_80)
.L_80:
        /*0090*/ 	.word	0x00000008
.L_81:


//--------------------- .nv.callgraph             --------------------------
	.section	.nv.callgraph,"",@"SHT_CUDA_CALLGRAPH"
	.align	4
	.sectionentsize	8
	.align		4
        /*0000*/ 	.word	0x00000000
	.align		4
        /*0004*/ 	.word	0xffffffff
	.align		4
        /*0008*/ 	.word	0x00000000
	.align		4
        /*000c*/ 	.word	0xfffffffe
	.align		4
        /*0010*/ 	.word	0x00000000
	.align		4
        /*0014*/ 	.word	0xfffffffd
	.align		4
        /*0018*/ 	.word	0x00000000
	.align		4
        /*001c*/ 	.word	0xfffffffc


//--------------------- .text._Z18aplicar_thresholdsPdS_ddii --------------------------
	.section	.text._Z18aplicar_thresholdsPdS_ddii,"ax",@progbits
	.align	128
        .global         _Z18aplicar_thresholdsPdS_ddii
        .type           _Z18aplicar_thresholdsPdS_ddii,@function
        .size           _Z18aplicar_thresholdsPdS_ddii,(.L_x_25 - _Z18aplicar_thresholdsPdS_ddii)
        .other          _Z18aplicar_thresholdsPdS_ddii,@"STO_CUDA_ENTRY STV_DEFAULT"
_Z18aplicar_thresholdsPdS_ddii:
.text._Z18aplicar_thresholdsPdS_ddii:
[----:B------:R-:W-:Y:S01]  /*0000*/  LDC R1, c[0x0][0x37c] ;  /* 0x0000df00ff017b82 */ /* 0x000fe20000000800 */
[----:B------:R-:W0:Y:S07]  /*0010*/  S2R R2, SR_TID.X ;  /* 0x0000000000027919 */ /* 0x000e2e0000002100 */
[----:B------:R-:W1:Y:S01]  /*0020*/  LDC R0, c[0x0][0x364] ;  /* 0x0000d900ff007b82 */ /* 0x000e620000000800 */
[----:B------:R-:W2:Y:S01]  /*0030*/  LDCU.64 UR6, c[0x0][0x3a0] ;  /* 0x00007400ff0677ac */ /* 0x000ea20008000a00 */
[----:B------:R-:W1:Y:S06]  /*0040*/  S2R R3, SR_TID.Y ;  /* 0x0000000000037919 */ /* 0x000e6c0000002200 */
[----:B------:R-:W0:Y:S08]  /*0050*/  S2UR UR5, SR_CTAID.X ;  /* 0x00000000000579c3 */ /* 0x000e300000002500 */
[----:B------:R-:W0:Y:S08]  /*0060*/  LDC R5, c[0x0][0x360] ;  /* 0x0000d800ff057b82 */ /* 0x000e300000000800 */
[----:B------:R-:W1:Y:S01]  /*0070*/  S2UR UR4, SR_CTAID.Y ;  /* 0x00000000000479c3 */ /* 0x000e620000002600 */
[----:B0-----:R-:W-:Y:S01]  /*0080*/  IMAD R5, R5, UR5, R2 ;  /* 0x0000000505057c24 */ /* 0x001fe2000f8e0202 */
[----:B--2---:R-:W-:-:S04]  /*0090*/  UIADD3 UR5, UPT, UPT, UR6, -0x1, URZ ;  /* 0xffffffff06057890 */ /* 0x004fc8000fffe0ff */
[----:B------:R-:W-:Y:S01]  /*00a0*/  ISETP.GE.AND P0, PT, R5, 0x1, PT ;  /* 0x000000010500780c */ /* 0x000fe20003f06270 */
[----:B-1----:R-:W-:Y:S01]  /*00b0*/  IMAD R0, R0, UR4, R3 ;  /* 0x0000000400007c24 */ /* 0x002fe2000f8e0203 */
[----:B------:R-:W-:-:S04]  /*00c0*/  UIADD3 UR4, UPT, UPT, UR7, -0x1, URZ ;  /* 0xffffffff07047890 */ /* 0x000fc8000fffe0ff */
[----:B------:R-:W-:-:S04]  /*00d0*/  ISETP.EQ.OR P0, PT, R0, RZ, !P0 ;  /* 0x000000ff0000720c */ /* 0x000fc80004702670 */
[----:B------:R-:W-:-:S04]  /*00e0*/  ISETP.GE.OR P0, PT, R0, UR4, P0 ;  /* 0x0000000400007c0c */ /* 0x000fc80008706670 */
[----:B------:R-:W-:-:S13]  /*00f0*/  ISETP.GE.OR P0, PT, R5, UR5, P0 ;  /* 0x0000000505007c0c */ /* 0x000fda0008706670 */
[----:B------:R-:W-:Y:S05]  /*0100*/  @P0 EXIT ;  /* 0x000000000000094d */ /* 0x000fea0003800000 */
[----:B------:R-:W0:Y:S01]  /*0110*/  LDC.64 R2, c[0x0][0x380] ;  /* 0x0000e000ff027b82 */ /* 0x000e220000000a00 */
[----:B------:R-:W1:Y:S01]  /*0120*/  LDCU.64 UR4, c[0x0][0x358] ;  /* 0x00006b00ff0477ac */ /* 0x000e620008000a00 */
[----:B------:R-:W-:Y:S01]  /*0130*/  IMAD R9, R0, UR6, R5 ;  /* 0x0000000600097c24 */ /* 0x000fe2000f8e0205 */
[----:B------:R-:W2:Y:S03]  /*0140*/  LDCU.64 UR8, c[0x0][0x398] ;  /* 0x00007300ff0877ac */ /* 0x000ea60008000a00 */
[----:B0-----:R-:W-:-:S06]  /*0150*/  IMAD.WIDE R2, R9, 0x8, R2 ;  /* 0x0000000809027825 */ /* 0x001fcc00078e0202 */
[----:B-1----:R-:W2:Y:S02]  /*0160*/  LDG.E.64 R2, desc[UR4][R2.64] ;  /* 0x0000000402027981 */ /* 0x002ea4000c1e1b00 */
[----:B--2---:R-:W-:-:S14]  /*0170*/  DSETP.GE.AND P0, PT, R2, UR8, PT ;  /* 0x0000000802007e2a */ /* 0x004fdc000bf06000 */
[----:B------:R-:W0:Y:S01]  /*0180*/  @P0 LDC.64 R4, c[0x0][0x388] ;  /* 0x0000e200ff040b82 */ /* 0x000e220000000a00 */
[----:B------:R-:W-:Y:S02]  /*0190*/  @P0 MOV R6, 0x0 ;  /* 0x0000000000060802 */ /* 0x000fe40000000f00 */
[----:B------:R-:W-:Y:S01]  /*01a0*/  @P0 MOV R7, 0x406fe000 ;  /* 0x406fe00000070802 */ /* 0x000fe20000000f00 */
[----:B0-----:R-:W-:-:S05]  /*01b0*/  @P0 IMAD.WIDE R4, R9, 0x8, R4 ;  /* 0x0000000809040825 */ /* 0x001fca00078e0204 */
[----:B------:R0:W-:Y:S01]  /*01c0*/  @P0 STG.E.64 desc[UR4][R4.64], R6 ;  /* 0x0000000604000986 */ /* 0x0001e2000c101b04 */
[----:B------:R-:W-:Y:S05]  /*01d0*/  @P0 EXIT ;  /* 0x000000000000094d */ /* 0x000fea0003800000 */
[----:B------:R-:W1:Y:S02]  /*01e0*/  LDCU.64 UR6, c[0x0][0x390] ;  /* 0x00007200ff0677ac */ /* 0x000e640008000a00 */
[----:B-1----:R-:W-:-:S14]  /*01f0*/  DSETP.GE.AND P0, PT, R2, UR6, PT ;  /* 0x0000000602007e2a */ /* 0x002fdc000bf06000 */
[----:B0-----:R-:W0:Y:S01]  /*0200*/  @P0 LDC.64 R4, c[0x0][0x388] ;  /* 0x0000e200ff040b82 */ /* 0x001e220000000a00 */
[----:B------:R-:W-:Y:S02]  /*0210*/  @P0 MOV R2, 0x0 ;  /* 0x0000000000020802 */ /* 0x000fe40000000f00 */
[----:B------:R-:W-:Y:S01]  /*0220*/  @P0 MOV R3, 0x40600000 ;  /* 0x4060000000030802 */ /* 0x000fe20000000f00 */
[----:B0-----:R-:W-:-:S05]  /*0230*/  @P0 IMAD.WIDE R4, R9, 0x8, R4 ;  /* 0x0000000809040825 */ /* 0x001fca00078e0204 */
[----:B------:R0:W-:Y:S01]  /*0240*/  @P0 STG.E.64 desc[UR4][R4.64], R2 ;  /* 0x0000000204000986 */ /* 0x0001e2000c101b04 */
[----:B------:R-:W-:Y:S05]  /*0250*/  @P0 EXIT ;  /* 0x000000000000094d */ /* 0x000fea0003800000 */
[----:B0-----:R-:W0:Y:S02]  /*0260*/  LDC.64 R2, c[0x0][0x388] ;  /* 0x0000e200ff027b82 */ /* 0x001e240000000a00 */
[----:B0-----:R-:W-:-:S05]  /*0270*/  IMAD.WIDE R2, R9, 0x8, R2 ;  /* 0x0000000809027825 */ /* 0x001fca00078e0202 */
[----:B------:R-:W-:Y:S01]  /*0280*/  STG.E.64 desc[UR4][R2.64], RZ ;  /* 0x000000ff02007986 */ /* 0x000fe2000c101b04 */
[----:B------:R-:W-:Y:S05]  /*0290*/  EXIT ;  /* 0x000000000000794d */ /* 0x000fea0003800000 */
.L_x_0:
[----:B------:R-:W-:-:S00]  /*02a0*/  BRA `(.L_x_0) ;  /* 0xfffffffc00fc7947 */ /* 0x000fc0000383ffff */
[----:B------:R-:W-:-:S00]  /*02b0*/  NOP ;  /* 0x0000000000007918 */ /* 0x000fc00000000000 */
        /* <DEDUP_REMOVED lines=12> */
.L_x_25:


//--------------------- .text._Z20supressao_nao_maximaPdS_S_ii --------------------------
	.section	.text._Z20supressao_nao_maximaPdS_S_ii,"ax",@progbits
	.align	128
        .global         _Z20supressao_nao_maximaPdS_S_ii
        .type           _Z20supressao_nao_maximaPdS_S_ii,@function
        .size           _Z20supressao_nao_maximaPdS_S_ii,(.L_x_26 - _Z20supressao_nao_maximaPdS_S_ii)
        .other          _Z20supressao_nao_maximaPdS_S_ii,@"STO_CUDA_ENTRY STV_DEFAULT"
_Z20supressao_nao_maximaPdS_S_ii:
.text._Z20supressao_nao_maximaPdS_S_ii:
[----:B------:R-:W-:Y:S01]  /*0000*/  LDC R1, c[0x0][0x37c] ;  /* 0x0000df00ff017b82 */ /* 0x000fe20000000800 */
[----:B------:R-:W0:Y:S07]  /*0010*/  S2R R4, SR_TID.X ;  /* 0x0000000000047919 */ /* 0x000e2e0000002100 */
[----:B------:R-:W1:Y:S01]  /*0020*/  LDC R15, c[0x0][0x364] ;  /* 0x0000d900ff0f7b82 */ /* 0x000e620000000800 */
[----:B------:R-:W1:Y:S07]  /*0030*/  S2R R0, SR_TID.Y ;  /* 0x0000000000007919 */ /* 0x000e6e0000002200 */
[----:B------:R-:W0:Y:S08]  /*0040*/  S2UR UR5, SR_CTAID.X ;  /* 0x00000000000579c3 */ /* 0x000e300000002500 */
[----:B------:R-:W0:Y:S08]  /*0050*/  LDC R7, c[0x0][0x360] ;  /* 0x0000d800ff077b82 */ /* 0x000e300000000800 */
[----:B------:R-:W1:Y:S08]  /*0060*/  S2UR UR4, SR_CTAID.Y ;  /* 0x00000000000479c3 */ /* 0x000e700000002600 */
[----:B------:R-:W2:Y:S01]  /*0070*/  LDC.64 R2, c[0x0][0x398] ;  /* 0x0000e600ff027b82 */ /* 0x000ea20000000a00 */
[----:B0-----:R-:W-:-:S05]  /*0080*/  IMAD R7, R7, UR5, R4 ;  /* 0x0000000507077c24 */ /* 0x001fca000f8e0204 */
[----:B------:R-:W-:Y:S01]  /*0090*/  ISETP.GE.AND P0, PT, R7, 0x1, PT ;  /* 0x000000010700780c */ /* 0x000fe20003f06270 */
[----:B-1----:R-:W-:-:S05]  /*00a0*/  IMAD R15, R15, UR4, R0 ;  /* 0x000000040f0f7c24 */ /* 0x002fca000f8e0200 */
[----:B------:R-:W-:Y:S01]  /*00b0*/  ISETP.EQ.OR P0, PT, R15, RZ, !P0 ;  /* 0x000000ff0f00720c */ /* 0x000fe20004702670 */
[----:B--2---:R-:W-:Y:S02]  /*00c0*/  VIADD R0, R3, 0xffffffff ;  /* 0xffffffff03007836 */ /* 0x004fe40000000000 */
[----:B------:R-:W-:-:S03]  /*00d0*/  VIADD R4, R2, 0xffffffff ;  /* 0xffffffff02047836 */ /* 0x000fc60000000000 */
[----:B------:R-:W-:-:S04]  /*00e0*/  ISETP.GE.OR P0, PT, R15, R0, P0 ;  /* 0x000000000f00720c */ /* 0x000fc80000706670 */
[----:B------:R-:W-:-:S13]  /*00f0*/  ISETP.GE.OR P0, PT, R7, R4, P0 ;  /* 0x000000040700720c */ /* 0x000fda0000706670 */
[----:B------:R-:W-:Y:S05]  /*0100*/  @P0 EXIT ;  /* 0x000000000000094d */ /* 0x000fea0003800000 */
[----:B------:R-:W0:Y:S01]  /*0110*/  LDC.64 R10, c[0x0][0x388] ;  /* 0x0000e200ff0a7b82 */ /* 0x000e220000000a00 */
[----:B------:R-:W1:Y:S01]  /*0120*/  LDCU.64 UR4, c[0x0][0x358] ;  /* 0x00006b00ff0477ac */ /* 0x000e620008000a00 */
[----:B------:R-:W-:-:S06]  /*0130*/  IMAD R3, R15, R2, R7 ;  /* 0x000000020f037224 */ /* 0x000fcc00078e0207 */
[----:B------:R-:W2:Y:S01]  /*0140*/  LDC.64 R8, c[0x0][0x380] ;  /* 0x0000e000ff087b82 */ /* 0x000ea20000000a00 */
[----:B0-----:R-:W-:-:S06]  /*0150*/  IMAD.WIDE R10, R3, 0x8, R10 ;  /* 0x00000008030a7825 */ /* 0x001fcc00078e020a */
[----:B-1----:R-:W3:Y:S01]  /*0160*/  LDG.E.64 R10, desc[UR4][R10.64] ;  /* 0x000000040a0a7981 */ /* 0x002ee2000c1e1b00 */
[----:B------:R-:W-:Y:S01]  /*0170*/  BSSY.RECONVERGENT B0, `(.L_x_1) ;  /* 0x000003f000007945 */ /* 0x000fe20003800200 */
[C---:B---3--:R-:W-:Y:S02]  /*0180*/  DADD R4, R10.reuse, 180 ;  /* 0x406680000a047429 */ /* 0x048fe40000000000 */
[----:B------:R-:W-:-:S08]  /*0190*/  DSETP.GEU.AND P0, PT, R10, RZ, PT ;  /* 0x000000ff0a00722a */ /* 0x000fd00003f0e000 */
[----:B------:R-:W-:Y:S02]  /*01a0*/  FSEL R12, R4, R10, !P0 ;  /* 0x0000000a040c7208 */ /* 0x000fe40004000000 */
[----:B------:R-:W-:Y:S01]  /*01b0*/  FSEL R13, R5, R11, !P0 ;  /* 0x0000000b050d7208 */ /* 0x000fe20004000000 */
[----:B--2---:R-:W-:-:S05]  /*01c0*/  IMAD.WIDE R4, R3, 0x8, R8 ;  /* 0x0000000803047825 */ /* 0x004fca00078e0208 */
[C---:B------:R-:W-:Y:S02]  /*01d0*/  DSETP.GEU.AND P0, PT, R12.reuse, 22.5, PT ;  /* 0x403680000c00742a */ /* 0x040fe40003f0e000 */
[----:B------:R-:W-:-:S04]  /*01e0*/  DSETP.GTU.AND P1, PT, R12, 180, PT ;  /* 0x406680000c00742a */ /* 0x000fc80003f2c000 */
[C---:B------:R-:W-:Y:S02]  /*01f0*/  DSETP.GE.AND P0, PT, R12.reuse, RZ, !P0 ;  /* 0x000000ff0c00722a */ /* 0x040fe40004706000 */
[----:B------:R-:W-:-:S14]  /*0200*/  DSETP.LTU.OR P1, PT, R12, 157.5, P1 ;  /* 0x4063b0000c00742a */ /* 0x000fdc0000f29400 */
[----:B------:R-:W-:Y:S05]  /*0210*/  @P1 BRA !P0, `(.L_x_2) ;  /* 0x00000000000c1947 */ /* 0x000fea0004000000 */
[----:B------:R0:W5:Y:S04]  /*0220*/  LDG.E.64 R8, desc[UR4][R4.64+0x8] ;  /* 0x0000080404087981 */ /* 0x000168000c1e1b00 */
[----:B------:R0:W5:Y:S01]  /*0230*/  LDG.E.64 R10, desc[UR4][R4.64+-0x8] ;  /* 0xfffff804040a7981 */ /* 0x000162000c1e1b00 */
[----:B------:R-:W-:Y:S05]  /*0240*/  BRA `(.L_x_3) ;  /* 0x0000000000c47947 */ /* 0x000fea0003800000 */
.L_x_2:
[----:B------:R-:W-:-:S06]  /*0250*/  DSETP.GEU.AND P0, PT, R12, 67.5, PT ;  /* 0x4050e0000c00742a */ /* 0x000fcc0003f0e000 */
[----:B------:R-:W-:-:S14]  /*0260*/  DSETP.LTU.OR P0, PT, R12, 22.5, P0 ;  /* 0x403680000c00742a */ /* 0x000fdc0000709400 */
[----:B------:R-:W-:Y:S05]  /*0270*/  @P0 BRA `(.L_x_4) ;  /* 0x00000000003c0947 */ /* 0x000fea0003800000 */
[----:B------:R-:W0:Y:S01]  /*0280*/  LDCU.64 UR6, c[0x0][0x380] ;  /* 0x00007000ff0677ac */ /* 0x000e220008000a00 */
[--C-:B------:R-:W-:Y:S02]  /*0290*/  IMAD R0, R15, R2, R2.reuse ;  /* 0x000000020f007224 */ /* 0x100fe400078e0202 */
[----:B------:R-:W-:-:S03]  /*02a0*/  IMAD.MOV R9, RZ, RZ, -R2 ;  /* 0x000000ffff097224 */ /* 0x000fc600078e0a02 */
[----:B------:R-:W-:Y:S01]  /*02b0*/  IADD3 R6, P1, PT, R7, R0, RZ ;  /* 0x0000000007067210 */ /* 0x000fe20007f3e0ff */
[----:B------:R-:W-:-:S03]  /*02c0*/  IMAD R2, R9, 0x2, R0 ;  /* 0x0000000209027824 */ /* 0x000fc600078e0200 */
[----:B------:R-:W-:Y:S02]  /*02d0*/  LEA.HI.X.SX32 R9, R0, RZ, 0x1, P1 ;  /* 0x000000ff00097211 */ /* 0x000fe400008f0eff */
[----:B------:R-:W-:-:S04]  /*02e0*/  IADD3 R7, P0, PT, R7, R2, RZ ;  /* 0x0000000207077210 */ /* 0x000fc80007f1e0ff */
[----:B------:R-:W-:Y:S02]  /*02f0*/  LEA.HI.X.SX32 R2, R2, RZ, 0x1, P0 ;  /* 0x000000ff02027211 */ /* 0x000fe400000f0eff */
[C---:B0-----:R-:W-:Y:S02]  /*0300*/  LEA R8, P1, R6.reuse, UR6, 0x3 ;  /* 0x0000000606087c11 */ /* 0x041fe4000f8218ff */
[C---:B------:R-:W-:Y:S02]  /*0310*/  LEA R10, P0, R7.reuse, UR6, 0x3 ;  /* 0x00000006070a7c11 */ /* 0x040fe4000f8018ff */
[----:B------:R-:W-:Y:S02]  /*0320*/  LEA.HI.X R9, R6, UR7, R9, 0x3, P1 ;  /* 0x0000000706097c11 */ /* 0x000fe400088f1c09 */
[----:B------:R-:W-:-:S04]  /*0330*/  LEA.HI.X R11, R7, UR7, R2, 0x3, P0 ;  /* 0x00000007070b7c11 */ /* 0x000fc800080f1c02 */
[----:B------:R-:W5:Y:S04]  /*0340*/  LDG.E.64 R8, desc[UR4][R8.64+-0x8] ;  /* 0xfffff80408087981 */ /* 0x000f68000c1e1b00 */
[----:B------:R-:W5:Y:S01]  /*0350*/  LDG.E.64 R10, desc[UR4][R10.64+0x8] ;  /* 0x000008040a0a7981 */ /* 0x000f62000c1e1b00 */
[----:B------:R-:W-:Y:S05]  /*0360*/  BRA `(.L_x_3) ;  /* 0x00000000007c7947 */ /* 0x000fea0003800000 */
.L_x_4:
[----:B------:R-:W-:-:S06]  /*0370*/  DSETP.GEU.AND P0, PT, R12, 112.5, PT ;  /* 0x405c20000c00742a */ /* 0x000fcc0003f0e000 */
[----:B------:R-:W-:-:S14]  /*0380*/  DSETP.LTU.OR P0, PT, R12, 67.5, P0 ;  /* 0x4050e0000c00742a */ /* 0x000fdc0000709400 */
[----:B------:R-:W-:Y:S05]  /*0390*/  @P0 BRA `(.L_x_5) ;  /* 0x0000000000280947 */ /* 0x000fea0003800000 */
[--C-:B------:R-:W-:Y:S02]  /*03a0*/  IMAD R15, R15, R2, R2.reuse ;  /* 0x000000020f0f7224 */ /* 0x100fe400078e0202 */
[--C-:B------:R-:W-:Y:S02]  /*03b0*/  IMAD.MOV R0, RZ, RZ, -R2.reuse ;  /* 0x000000ffff007224 */ /* 0x100fe400078e0a02 */
[----:B------:R-:W-:Y:S02]  /*03c0*/  IMAD.IADD R11, R3, 0x1, R2 ;  /* 0x00000001030b7824 */ /* 0x000fe400078e0202 */
[----:B------:R-:W-:-:S04]  /*03d0*/  IMAD R0, R0, 0x2, R15 ;  /* 0x0000000200007824 */ /* 0x000fc800078e020f */
[----:B------:R-:W-:Y:S02]  /*03e0*/  IMAD.IADD R13, R7, 0x1, R0 ;  /* 0x00000001070d7824 */ /* 0x000fe400078e0200 */
[----:B------:R-:W-:-:S04]  /*03f0*/  IMAD.WIDE R6, R11, 0x8, R8 ;  /* 0x000000080b067825 */ /* 0x000fc800078e0208 */
[----:B------:R-:W-:Y:S02]  /*0400*/  IMAD.WIDE R10, R13, 0x8, R8 ;  /* 0x000000080d0a7825 */ /* 0x000fe400078e0208 */
[----:B------:R1:W5:Y:S04]  /*0410*/  LDG.E.64 R8, desc[UR4][R6.64] ;  /* 0x0000000406087981 */ /* 0x000368000c1e1b00 */
[----:B------:R-:W5:Y:S01]  /*0420*/  LDG.E.64 R10, desc[UR4][R10.64] ;  /* 0x000000040a0a7981 */ /* 0x000f62000c1e1b00 */
[----:B------:R-:W-:Y:S05]  /*0430*/  BRA `(.L_x_3) ;  /* 0x0000000000487947 */ /* 0x000fea0003800000 */
.L_x_5:
[----:B------:R-:W-:Y:S01]  /*0440*/  DSETP.GEU.AND P0, PT, R12, 157.5, PT ;  /* 0x4063b0000c00742a */ /* 0x000fe20003f0e000 */
[----:B------:R-:W-:Y:S02]  /*0450*/  CS2R R8, SRZ ;  /* 0x0000000000087805 */ /* 0x000fe4000001ff00 */
[----:B------:R-:W-:-:S03]  /*0460*/  CS2R R10, SRZ ;  /* 0x00000000000a7805 */ /* 0x000fc6000001ff00 */
[----:B------:R-:W-:-:S14]  /*0470*/  DSETP.LTU.OR P0, PT, R12, 112.5, P0 ;  /* 0x405c20000c00742a */ /* 0x000fdc0000709400 */
[----:B------:R-:W-:Y:S05]  /*0480*/  @P0 BRA `(.L_x_3) ;  /* 0x0000000000340947 */ /* 0x000fea0003800000 */
[----:B------:R-:W0:Y:S01]  /*0490*/  LDCU.64 UR6, c[0x0][0x380] ;  /* 0x00007000ff0677ac */ /* 0x000e220008000a00 */
[----:B------:R-:W-:-:S04]  /*04a0*/  IMAD R15, R15, R2, -R2 ;  /* 0x000000020f0f7224 */ /* 0x000fc800078e0a02 */
[----:B------:R-:W-:Y:S01]  /*04b0*/  IMAD R2, R2, 0x2, R15 ;  /* 0x0000000202027824 */ /* 0x000fe200078e020f */
[----:B------:R-:W-:-:S04]  /*04c0*/  IADD3 R0, P1, PT, R7, R15, RZ ;  /* 0x0000000f07007210 */ /* 0x000fc80007f3e0ff */
[----:B------:R-:W-:Y:S02]  /*04d0*/  IADD3 R7, P0, PT, R7, R2, RZ ;  /* 0x0000000207077210 */ /* 0x000fe40007f1e0ff */
[----:B------:R-:W-:Y:S02]  /*04e0*/  LEA.HI.X.SX32 R15, R15, RZ, 0x1, P1 ;  /* 0x000000ff0f0f7211 */ /* 0x000fe400008f0eff */
[----:B------:R-:W-:Y:S02]  /*04f0*/  LEA.HI.X.SX32 R2, R2, RZ, 0x1, P0 ;  /* 0x000000ff02027211 */ /* 0x000fe400000f0eff */
[C---:B0-----:R-:W-:Y:S02]  /*0500*/  LEA R8, P1, R0.reuse, UR6, 0x3 ;  /* 0x0000000600087c11 */ /* 0x041fe4000f8218ff */
[----:B------:R-:W-:Y:S02]  /*0510*/  LEA R10, P0, R7, UR6, 0x3 ;  /* 0x00000006070a7c11 */ /* 0x000fe4000f8018ff */
[----:B------:R-:W-:-:S02]  /*0520*/  LEA.HI.X R9, R0, UR7, R15, 0x3, P1 ;  /* 0x0000000700097c11 */ /* 0x000fc400088f1c0f */
[----:B------:R-:W-:-:S04]  /*0530*/  LEA.HI.X R11, R7, UR7, R2, 0x3, P0 ;  /* 0x00000007070b7c11 */ /* 0x000fc800080f1c02 */
[----:B------:R-:W5:Y:S04]  /*0540*/  LDG.E.64 R8, desc[UR4][R8.64+-0x8] ;  /* 0xfffff80408087981 */ /* 0x000f68000c1e1b00 */
[----:B------:R-:W5:Y:S02]  /*0550*/  LDG.E.64 R10, desc[UR4][R10.64+0x8] ;  /* 0x000008040a0a7981 */ /* 0x000f64000c1e1b00 */
.L_x_3:
[----:B------:R-:W-:Y:S05]  /*0560*/  BSYNC.RECONVERGENT B0 ;  /* 0x0000000000007941 */ /* 0x000fea0003800200 */
.L_x_1:
[----:B0-----:R-:W2:Y:S01]  /*0570*/  LDG.E.64 R4, desc[UR4][R4.64] ;  /* 0x0000000404047981 */ /* 0x001ea2000c1e1b00 */
[----:B------:R-:W0:Y:S02]  /*0580*/  LDC.64 R12, c[0x0][0x390] ;  /* 0x0000e400ff0c7b82 */ /* 0x000e240000000a00 */
[----:B0-----:R-:W-:Y:S01]  /*0590*/  IMAD.WIDE R2, R3, 0x8, R12 ;  /* 0x0000000803027825 */ /* 0x001fe200078e020c */
[C---:B--2--5:R-:W-:Y:S02]  /*05a0*/  DSETP.GE.AND P1, PT, R4.reuse, R10, PT ;  /* 0x0000000a0400722a */ /* 0x064fe40003f26000 */
[----:B------:R-:W-:-:S04]  /*05b0*/  DSETP.GE.AND P0, PT, R4, R8, PT ;  /* 0x000000080400722a */ /* 0x000fc80003f06000 */
[----:B-1----:R-:W-:Y:S02]  /*05c0*/  FSEL R6, R4, RZ, P1 ;  /* 0x000000ff04067208 */ /* 0x002fe40000800000 */
[----:B------:R-:W-:Y:S02]  /*05d0*/  FSEL R0, R5, RZ, P1 ;  /* 0x000000ff05007208 */ /* 0x000fe40000800000 */
[----:B------:R-:W-:Y:S02]  /*05e0*/  FSEL R6, R6, RZ, P0 ;  /* 0x000000ff06067208 */ /* 0x000fe40000000000 */
[----:B------:R-:W-:-:S05]  /*05f0*/  FSEL R7, R0, RZ, P0 ;  /* 0x000000ff00077208 */ /* 0x000fca0000000000 */
[----:B------:R-:W-:Y:S01]  /*0600*/  STG.E.64 desc[UR4][R2.64], R6 ;  /* 0x0000000602007986 */ /* 0x000fe2000c101b04 */
[----:B------:R-:W-:Y:S05]  /*0610*/  EXIT ;  /* 0x000000000000794d */ /* 0x000fea0003800000 */
.L_x_6:
        /* <DEDUP_REMOVED lines=14> */
.L_x_26:


//--------------------- .text._Z19calcular_gradientesPdS_S_ii --------------------------
	.section	.text._Z19calcular_gradientesPdS_S_ii,"ax",@progbits
	.align	128
        .global         _Z19calcular_gradientesPdS_S_ii
        .type           _Z19calcular_gradientesPdS_S_ii,@function
        .size           _Z19calcular_gradientesPdS_S_ii,(.L_x_24 - _Z19calcular_gradientesPdS_S_ii)
        .other          _Z19calcular_gradientesPdS_S_ii,@"STO_CUDA_ENTRY STV_DEFAULT"
_Z19calcular_gradientesPdS_S_ii:
.text._Z19calcular_gradientesPdS_S_ii:
        /* <DEDUP_REMOVED lines=19> */
[C---:B------:R-:W-:Y:S02]  /*0130*/  VIADD R5, R0.reuse, 0xffffffff ;  /* 0xffffffff00057836 */ /* 0x040fe40000000000 */
[----:B------:R-:W-:Y:S01]  /*0140*/  IMAD R7, R0, UR6, RZ ;  /* 0x0000000600077c24 */ /* 0x000fe2000f8e02ff */
[----:B------:R-:W2:Y:S01]  /*0150*/  LDCU.64 UR4, c[0x0][0x358] ;  /* 0x00006b00ff0477ac */ /* 0x000ea20008000a00 */
[----:B------:R-:W-:-:S03]  /*0160*/  IMAD R5, R5, UR6, RZ ;  /* 0x0000000605057c24 */ /* 0x000fc6000f8e02ff */
[C---:B------:R-:W-:Y:S01]  /*0170*/  IADD3 R8, P1, PT, R4.reuse, R7, RZ ;  /* 0x0000000704087210 */ /* 0x040fe20007f3e0ff */
[C---:B------:R-:W-:Y:S01]  /*0180*/  IMAD.IADD R0, R4.reuse, 0x1, R5 ;  /* 0x0000000104007824 */ /* 0x040fe200078e0205 */
[----:B------:R-:W-:-:S04]  /*0190*/  IADD3 R6, P0, PT, R4, R5, RZ ;  /* 0x0000000504067210 */ /* 0x000fc80007f1e0ff */
[----:B------:R-:W-:Y:S01]  /*01a0*/  LEA.HI.X.SX32 R9, R5, RZ, 0x1, P0 ;  /* 0x000000ff05097211 */ /* 0x000fe200000f0eff */
[----:B------:R-:W-:Y:S01]  /*01b0*/  VIADD R5, R7, UR6 ;  /* 0x0000000607057c36 */ /* 0x000fe20008000000 */
[----:B-1----:R-:W-:-:S04]  /*01c0*/  LEA R20, P0, R6, UR8, 0x3 ;  /* 0x0000000806147c11 */ /* 0x002fc8000f8018ff */
[----:B------:R-:W-:Y:S01]  /*01d0*/  LEA.HI.X R21, R6, UR9, R9, 0x3, P0 ;  /* 0x0000000906157c11 */ /* 0x000fe200080f1c09 */
[----:B0-----:R-:W-:Y:S01]  /*01e0*/  IMAD.WIDE R14, R0, 0x8, R2 ;  /* 0x00000008000e7825 */ /* 0x001fe200078e0202 */
[----:B------:R-:W-:Y:S02]  /*01f0*/  LEA.HI.X.SX32 R9, R7, RZ, 0x1, P1 ;  /* 0x000000ff07097211 */ /* 0x000fe400008f0eff */
[----:B------:R-:W-:Y:S01]  /*0200*/  LEA R16, P0, R8, UR8, 0x3 ;  /* 0x0000000808107c11 */ /* 0x000fe2000f8018ff */
[----:B--2---:R-:W2:Y:S01]  /*0210*/  LDG.E.64 R10, desc[UR4][R20.64+-0x8] ;  /* 0xfffff804140a7981 */ /* 0x004ea2000c1e1b00 */
[----:B------:R-:W-:-:S03]  /*0220*/  IADD3 R6, P1, PT, R4, R5, RZ ;  /* 0x0000000504067210 */ /* 0x000fc60007f3e0ff */
[----:B------:R-:W2:Y:S01]  /*0230*/  LDG.E.64 R14, desc[UR4][R14.64] ;  /* 0x000000040e0e7981 */ /* 0x000ea2000c1e1b00 */
[----:B------:R-:W-:Y:S01]  /*0240*/  IMAD.IADD R7, R4, 0x1, R5 ;  /* 0x0000000104077824 */ /* 0x000fe200078e0205 */
[----:B------:R-:W-:Y:S02]  /*0250*/  LEA.HI.X R17, R8, UR9, R9, 0x3, P0 ;  /* 0x0000000908117c11 */ /* 0x000fe400080f1c09 */
[----:B------:R-:W-:Y:S01]  /*0260*/  LEA.HI.X.SX32 R5, R5, RZ, 0x1, P1 ;  /* 0x000000ff05057211 */ /* 0x000fe200008f0eff */
[----:B------:R-:W3:Y:S01]  /*0270*/  LDG.E.64 R8, desc[UR4][R20.64+0x8] ;  /* 0x0000080414087981 */ /* 0x000ee2000c1e1b00 */
[C---:B------:R-:W-:Y:S01]  /*0280*/  LEA R18, P0, R6.reuse, UR8, 0x3 ;  /* 0x0000000806127c11 */ /* 0x040fe2000f8018ff */
[----:B------:R-:W-:Y:S02]  /*0290*/  IMAD.WIDE R2, R7, 0x8, R2 ;  /* 0x0000000807027825 */ /* 0x000fe400078e0202 */
[----:B------:R-:W4:Y:S01]  /*02a0*/  LDG.E.64 R22, desc[UR4][R16.64+0x8] ;  /* 0x0000080410167981 */ /* 0x000f22000c1e1b00 */
[----:B------:R-:W-:-:S03]  /*02b0*/  LEA.HI.X R19, R6, UR9, R5, 0x3, P0 ;  /* 0x0000000906137c11 */ /* 0x000fc600080f1c05 */
[----:B------:R-:W5:Y:S04]  /*02c0*/  LDG.E.64 R12, desc[UR4][R16.64+-0x8] ;  /* 0xfffff804100c7981 */ /* 0x000f68000c1e1b00 */
[----:B------:R-:W5:Y:S04]  /*02d0*/  LDG.E.64 R2, desc[UR4][R2.64] ;  /* 0x0000000402027981 */ /* 0x000f68000c1e1b00 */
[----:B------:R-:W5:Y:S04]  /*02e0*/  LDG.E.64 R6, desc[UR4][R18.64+-0x8] ;  /* 0xfffff80412067981 */ /* 0x000f68000c1e1b00 */
[----:B------:R-:W5:Y:S01]  /*02f0*/  LDG.E.64 R4, desc[UR4][R18.64+0x8] ;  /* 0x0000080412047981 */ /* 0x000f62000c1e1b00 */
[----:B------:R-:W-:Y:S01]  /*0300*/  BSSY.RECONVERGENT B0, `(.L_x_7) ;  /* 0x0000021000007945 */ /* 0x000fe20003800200 */
[----:B--2---:R-:W-:-:S02]  /*0310*/  DFMA R14, R14, 2, R10 ;  /* 0x400000000e0e782b */ /* 0x004fc4000000000a */
[----:B---3--:R-:W-:-:S06]  /*0320*/  DADD R10, R8, -R10 ;  /* 0x00000000080a7229 */ /* 0x008fcc000000080a */
[----:B------:R-:W-:Y:S02]  /*0330*/  DADD R14, R8, R14 ;  /* 0x00000000080e7229 */ /* 0x000fe4000000000e */
[----:B----4-:R-:W-:Y:S02]  /*0340*/  DFMA R10, R22, 2, R10 ;  /* 0x40000000160a782b */ /* 0x010fe4000000000a */
[----:B-----5:R-:W-:Y:S02]  /*0350*/  DADD R12, R12, R12 ;  /* 0x000000000c0c7229 */ /* 0x020fe4000000000c */
[----:B------:R-:W-:Y:S02]  /*0360*/  DADD R8, R2, R2 ;  /* 0x0000000002087229 */ /* 0x000fe40000000002 */
[----:B------:R-:W-:-:S04]  /*0370*/  DADD R14, -R6, R14 ;  /* 0x00000000060e7229 */ /* 0x000fc8000000010e */
[----:B------:R-:W-:-:S04]  /*0380*/  DADD R10, R10, -R12 ;  /* 0x000000000a0a7229 */ /* 0x000fc8000000080c */
[----:B------:R-:W-:-:S04]  /*0390*/  DADD R8, R14, -R8 ;  /* 0x000000000e087229 */ /* 0x000fc80000000808 */
[----:B------:R-:W-:-:S04]  /*03a0*/  DADD R10, R10, R4 ;  /* 0x000000000a0a7229 */ /* 0x000fc80000000004 */
[----:B------:R-:W-:-:S04]  /*03b0*/  DADD R4, -R4, R8 ;  /* 0x0000000004047229 */ /* 0x000fc80000000108 */
[----:B------:R-:W-:-:S04]  /*03c0*/  DADD R6, R10, -R6 ;  /* 0x000000000a067229 */ /* 0x000fc80000000806 */
[----:B------:R-:W-:-:S08]  /*03d0*/  DMUL R2, R4, R4 ;  /* 0x0000000404027228 */ /* 0x000fd00000000000 */
[----:B------:R-:W-:-:S06]  /*03e0*/  DFMA R2, R6, R6, R2 ;  /* 0x000000060602722b */ /* 0x000fcc0000000002 */
[----:B------:R-:W0:Y:S04]  /*03f0*/  MUFU.RSQ64H R13, R3 ;  /* 0x00000003000d7308 */ /* 0x000e280000001c00 */
[----:B------:R-:W-:Y:S02]  /*0400*/  VIADD R12, R3, 0xfcb00000 ;  /* 0xfcb00000030c7836 */ /* 0x000fe40000000000 */
[----:B------:R-:W-:-:S04]  /*0410*/  IMAD.MOV.U32 R10, RZ, RZ, 0x0 ;  /* 0x00000000ff0a7424 */ /* 0x000fc800078e00ff */
[----:B0-----:R-:W-:Y:S01]  /*0420*/  DMUL R8, R12, R12 ;  /* 0x0000000c0c087228 */ /* 0x001fe20000000000 */
[----:B------:R-:W-:-:S07]  /*0430*/  IMAD.MOV.U32 R11, RZ, RZ, 0x3fd80000 ;  /* 0x3fd80000ff0b7424 */ /* 0x000fce00078e00ff */
[----:B------:R-:W-:-:S08]  /*0440*/  DFMA R8, R2, -R8, 1 ;  /* 0x3ff000000208742b */ /* 0x000fd00000000808 */
[----:B------:R-:W-:Y:S02]  /*0450*/  DFMA R10, R8, R10, 0.5 ;  /* 0x3fe00000080a742b */ /* 0x000fe4000000000a */
[----:B------:R-:W-:-:S08]  /*0460*/  DMUL R8, R12, R8 ;  /* 0x000000080c087228 */ /* 0x000fd00000000000 */
[----:B------:R-:W-:Y:S01]  /*0470*/  DFMA R14, R10, R8, R12 ;  /* 0x000000080a0e722b */ /* 0x000fe2000000000c */
[----:B------:R-:W-:-:S07]  /*0480*/  ISETP.GE.U32.AND P0, PT, R12, 0x7ca00000, PT ;  /* 0x7ca000000c00780c */ /* 0x000fce0003f06070 */
[----:B------:R-:W-:Y:S02]  /*0490*/  DMUL R16, R2, R14 ;  /* 0x0000000e02107228 */ /* 0x000fe40000000000 */
[----:B------:R-:W-:Y:S02]  /*04a0*/  VIADD R21, R15, 0xfff00000 ;  /* 0xfff000000f157836 */ /* 0x000fe40000000000 */
[----:B------:R-:W-:-:S04]  /*04b0*/  IMAD.MOV.U32 R20, RZ, RZ, R14 ;  /* 0x000000ffff147224 */ /* 0x000fc800078e000e */
[----:B------:R-:W-:-:S08]  /*04c0*/  DFMA R18, R16, -R16, R2 ;  /* 0x800000101012722b */ /* 0x000fd00000000002 */
[----:B------:R-:W-:Y:S01]  /*04d0*/  DFMA R10, R18, R20, R16 ;  /* 0x00000014120a722b */ /* 0x000fe20000000010 */
[----:B------:R-:W-:Y:S10]  /*04e0*/  @!P0 BRA `(.L_x_8) ;  /* 0x0000000000088947 */ /* 0x000ff40003800000 */
[----:B------:R-:W-:-:S07]  /*04f0*/  MOV R8, 0x510 ;  /* 0x0000051000087802 */ /* 0x000fce0000000f00 */
[----:B------:R-:W-:Y:S05]  /*0500*/  CALL.REL.NOINC `($__internal_1_$__cuda_sm20_dsqrt_rn_f64_mediumpath_v1) ;  /* 0x0000000c00c87944 */ /* 0x000fea0003c00000 */
.L_x_8:
[----:B------:R-:W-:Y:S05]  /*0510*/  BSYNC.RECONVERGENT B0 ;  /* 0x0000000000007941 */ /* 0x000fea0003800200 */
.L_x_7:
[----:B------:R-:W-:Y:S01]  /*0520*/  DADD R18, -RZ, |R4| ;  /* 0x00000000ff127229 */ /* 0x000fe20000000504 */
[----:B------:R-:W-:Y:S01]  /*0530*/  IMAD.MOV.U32 R2, RZ, RZ, 0x1 ;  /* 0x00000001ff027424 */ /* 0x000fe200078e00ff */
[--C-:B------:R-:W-:Y:S01]  /*0540*/  DADD R20, -RZ, |R6|.reuse ;  /* 0x00000000ff147229 */ /* 0x100fe20000000506 */
[----:B------:R-:W0:Y:S01]  /*0550*/  LDCU UR6, c[0x0][0x398] ;  /* 0x00007300ff0677ac */ /* 0x000e220008000800 */
[----:B------:R-:W-:Y:S01]  /*0560*/  DSETP.GT.AND P1, PT, |R4|, |R6|, PT ;  /* 0x400000060400722a */ /* 0x000fe20003f24200 */
[----:B------:R-:W-:Y:S07]  /*0570*/  BSSY.RECONVERGENT B0, `(.L_x_9) ;  /* 0x000001a000007945 */ /* 0x000fee0003800200 */
[----:B------:R-:W-:-:S02]  /*0580*/  FSEL R9, R19, R21, P1 ;  /* 0x0000001513097208 */ /* 0x000fc40000800000 */
[----:B------:R-:W-:Y:S02]  /*0590*/  FSEL R8, R18, R20, P1 ;  /* 0x0000001412087208 */ /* 0x000fe40000800000 */
[----:B------:R-:W1:Y:S01]  /*05a0*/  MUFU.RCP64H R3, R9 ;  /* 0x0000000900037308 */ /* 0x000e620000001800 */
[----:B0-----:R-:W-:-:S03]  /*05b0*/  VIADD R0, R0, UR6 ;  /* 0x0000000600007c36 */ /* 0x001fc60008000000 */
[----:B-1----:R-:W-:-:S08]  /*05c0*/  DFMA R12, -R8, R2, 1 ;  /* 0x3ff00000080c742b */ /* 0x002fd00000000102 */
[----:B------:R-:W-:-:S08]  /*05d0*/  DFMA R12, R12, R12, R12 ;  /* 0x0000000c0c0c722b */ /* 0x000fd0000000000c */
[----:B------:R-:W-:Y:S01]  /*05e0*/  DFMA R12, R2, R12, R2 ;  /* 0x0000000c020c722b */ /* 0x000fe20000000002 */
[----:B------:R-:W0:Y:S07]  /*05f0*/  LDC.64 R2, c[0x0][0x388] ;  /* 0x0000e200ff027b82 */ /* 0x000e2e0000000a00 */
[----:B------:R-:W-:-:S08]  /*0600*/  DFMA R14, -R8, R12, 1 ;  /* 0x3ff00000080e742b */ /* 0x000fd0000000010c */
[----:B------:R-:W-:Y:S01]  /*0610*/  DFMA R16, R12, R14, R12 ;  /* 0x0000000e0c10722b */ /* 0x000fe2000000000c */
[----:B------:R-:W-:Y:S02]  /*0620*/  FSEL R12, R20, R18, P1 ;  /* 0x00000012140c7208 */ /* 0x000fe40000800000 */
[----:B------:R-:W-:-:S04]  /*0630*/  FSEL R13, R21, R19, P1 ;  /* 0x00000013150d7208 */ /* 0x000fc80000800000 */
[----:B------:R-:W-:Y:S02]  /*0640*/  FSETP.GEU.AND P2, PT, |R13|, 6.5827683646048100446e-37, PT ;  /* 0x036000000d00780b */ /* 0x000fe40003f4e200 */
[----:B------:R-:W-:Y:S01]  /*0650*/  DMUL R18, R16, R12 ;  /* 0x0000000c10127228 */ /* 0x000fe20000000000 */
[----:B0-----:R-:W-:-:S05]  /*0660*/  IMAD.WIDE R14, R0, 0x8, R2 ;  /* 0x00000008000e7825 */ /* 0x001fca00078e0202 */
[----:B------:R0:W-:Y:S02]  /*0670*/  STG.E.64 desc[UR4][R14.64], R10 ;  /* 0x0000000a0e007986 */ /* 0x0001e4000c101b04 */
[----:B------:R-:W-:-:S08]  /*0680*/  DFMA R20, -R8, R18, R12 ;  /* 0x000000120814722b */ /* 0x000fd0000000010c */
[----:B------:R-:W-:-:S10]  /*0690*/  DFMA R2, R16, R20, R18 ;  /* 0x000000141002722b */ /* 0x000fd40000000012 */
[----:B------:R-:W-:-:S05]  /*06a0*/  FFMA R16, RZ, R9, R3 ;  /* 0x00000009ff107223 */ /* 0x000fca0000000003 */
[----:B------:R-:W-:-:S13]  /*06b0*/  FSETP.GT.AND P0, PT, |R16|, 1.469367938527859385e-39, PT ;  /* 0x001000001000780b */ /* 0x000fda0003f04200 */
[----:B0-----:R-:W-:Y:S05]  /*06c0*/  @P0 BRA P2, `(.L_x_10) ;  /* 0x0000000000100947 */ /* 0x001fea0001000000 */
[----:B------:R-:W-:Y:S01]  /*06d0*/  IMAD.MOV.U32 R10, RZ, RZ, R8 ;  /* 0x000000ffff0a7224 */ /* 0x000fe200078e0008 */
[----:B------:R-:W-:Y:S01]  /*06e0*/  MOV R16, 0x710 ;  /* 0x0000071000107802 */ /* 0x000fe20000000f00 */
[----:B------:R-:W-:-:S07]  /*06f0*/  IMAD.MOV.U32 R11, RZ, RZ, R9 ;  /* 0x000000ffff0b7224 */ /* 0x000fce00078e0009 */
[----:B------:R-:W-:Y:S05]  /*0700*/  CALL.REL.NOINC `($__internal_0_$__cuda_sm20_div_rn_f64_full) ;  /* 0x0000000400d87944 */ /* 0x000fea0003c00000 */
.L_x_10:
[----:B------:R-:W-:Y:S05]  /*0710*/  BSYNC.RECONVERGENT B0 ;  /* 0x0000000000007941 */ /* 0x000fea0003800200 */
.L_x_9:
[----:B------:R-:W-:Y:S01]  /*0720*/  DMUL R10, R2, R2 ;  /* 0x00000002020a7228 */ /* 0x000fe20000000000 */
[----:B------:R-:W-:Y:S01]  /*0730*/  IMAD.MOV.U32 R12, RZ, RZ, -0x2449a4b7 ;  /* 0xdbb65b49ff0c7424 */ /* 0x000fe200078e00ff */
[----:B------:R-:W-:Y:S01]  /*0740*/  UMOV UR6, 0x2a25ff7e ;  /* 0x2a25ff7e00067882 */ /* 0x000fe20000000000 */
[----:B------:R-:W-:Y:S01]  /*0750*/  IMAD.MOV.U32 R13, RZ, RZ, 0x3f2d3b63 ;  /* 0x3f2d3b63ff0d7424 */ /* 0x000fe200078e00ff */
[----:B------:R-:W-:Y:S01]  /*0760*/  UMOV UR7, 0x3ef53e1d ;  /* 0x3ef53e1d00077882 */ /* 0x000fe20000000000 */
[----:B------:R-:W-:Y:S01]  /*0770*/  ISETP.GE.AND P2, PT, R7, RZ, PT ;  /* 0x000000ff0700720c */ /* 0x000fe20003f46270 */
[----:B------:R-:W-:Y:S01]  /*0780*/  @!P1 IMAD.MOV.U32 R20, RZ, RZ, 0x54442d18 ;  /* 0x54442d18ff149424 */ /* 0x000fe200078e00ff */
[----:B------:R-:W-:Y:S01]  /*0790*/  DSETP.NEU.AND P3, PT, R8, RZ, PT ;  /* 0x000000ff0800722a */ /* 0x000fe20003f6d000 */
[----:B------:R-:W-:Y:S01]  /*07a0*/  @!P1 IMAD.MOV.U32 R21, RZ, RZ, 0x400921fb ;  /* 0x400921fbff159424 */ /* 0x000fe200078e00ff */
[----:B------:R-:W-:Y:S01]  /*07b0*/  DFMA R12, R10, -UR6, R12 ;  /* 0x800000060a0c7c2b */ /* 0x000fe2000800000c */
[----:B------:R-:W-:Y:S01]  /*07c0*/  UMOV UR6, 0x8dde082e ;  /* 0x8dde082e00067882 */ /* 0x000fe20000000000 */
[----:B------:R-:W-:Y:S01]  /*07d0*/  UMOV UR7, 0x3f531278 ;  /* 0x3f53127800077882 */ /* 0x000fe20000000000 */
[----:B------:R-:W-:Y:S01]  /*07e0*/  @P1 PLOP3.LUT P0, PT, P2, PT, PT, 0x80, 0x8 ;  /* 0x000000000008181c */ /* 0x000fe2000170f070 */
[----:B------:R-:W-:Y:S01]  /*07f0*/  @P1 IMAD.MOV.U32 R18, RZ, RZ, 0x54442d18 ;  /* 0x54442d18ff121424 */ /* 0x000fe200078e00ff */
[----:B------:R-:W-:Y:S01]  /*0800*/  BSSY.RECONVERGENT B0, `(.L_x_11) ;  /* 0x0000062000007945 */ /* 0x000fe20003800200 */
[----:B------:R-:W-:-:S02]  /*0810*/  @P1 IMAD.MOV.U32 R19, RZ, RZ, 0x3ff921fb ;  /* 0x3ff921fbff131424 */ /* 0x000fc400078e00ff */
[----:B------:R-:W-:Y:S01]  /*0820*/  DFMA R12, R10, R12, -UR6 ;  /* 0x800000060a0c7e2b */ /* 0x000fe2000800000c */
[----:B------:R-:W-:Y:S01]  /*0830*/  UMOV UR6, 0xc8249315 ;  /* 0xc824931500067882 */ /* 0x000fe20000000000 */
[----:B------:R-:W-:-:S06]  /*0840*/  UMOV UR7, 0x3f6f9690 ;  /* 0x3f6f969000077882 */ /* 0x000fcc0000000000 */
[----:B------:R-:W-:Y:S01]  /*0850*/  DFMA R12, R10, R12, UR6 ;  /* 0x000000060a0c7e2b */ /* 0x000fe2000800000c */
[----:B------:R-:W-:Y:S01]  /*0860*/  UMOV UR6, 0xabc7cf0d ;  /* 0xabc7cf0d00067882 */ /* 0x000fe20000000000 */
[----:B------:R-:W-:-:S06]  /*0870*/  UMOV UR7, 0x3f82cf5a ;  /* 0x3f82cf5a00077882 */ /* 0x000fcc0000000000 */
        /* <DEDUP_REMOVED lines=42> */
[----:B------:R-:W-:-:S08]  /*0b20*/  DFMA R12, R10, R12, -UR6 ;  /* 0x800000060a0c7e2b */ /* 0x000fd0000800000c */
[----:B------:R-:W-:Y:S01]  /*0b30*/  DMUL R12, R10, R12 ;  /* 0x0000000c0a0c7228 */ /* 0x000fe20000000000 */
[----:B------:R-:W0:Y:S01]  /*0b40*/  MUFU.RCP64H R11, 3.1415920257568359375 ;  /* 0x400921fb000b7908 */ /* 0x000e220000001800 */
[----:B------:R-:W-:-:S06]  /*0b50*/  IMAD.MOV.U32 R10, RZ, RZ, 0x1 ;  /* 0x00000001ff0a7424 */ /* 0x000fcc00078e00ff */
[----:B------:R-:W-:Y:S01]  /*0b60*/  DFMA R12, R12, R2, R2 ;  /* 0x000000020c0c722b */ /* 0x000fe20000000002 */
[----:B------:R-:W-:Y:S02]  /*0b70*/  IMAD.MOV.U32 R2, RZ, RZ, 0x54442d18 ;  /* 0x54442d18ff027424 */ /* 0x000fe400078e00ff */
[----:B------:R-:W-:-:S05]  /*0b80*/  IMAD.MOV.U32 R3, RZ, RZ, 0x400921fb ;  /* 0x400921fbff037424 */ /* 0x000fca00078e00ff */
[----:B------:R-:W-:Y:S02]  /*0b90*/  @P1 DADD R14, -RZ, -R12 ;  /* 0x00000000ff0e1229 */ /* 0x000fe4000000090c */
[----:B0-----:R-:W-:-:S08]  /*0ba0*/  DFMA R16, R10, -R2, 1 ;  /* 0x3ff000000a10742b */ /* 0x001fd00000000802 */
[----:B------:R-:W-:Y:S01]  /*0bb0*/  @P1 FSEL R8, R12, R14, !P0 ;  /* 0x0000000e0c081208 */ /* 0x000fe20004000000 */
[----:B------:R-:W-:Y:S01]  /*0bc0*/  DFMA R16, R16, R16, R16 ;  /* 0x000000101010722b */ /* 0x000fe20000000010 */
[----:B------:R-:W-:Y:S01]  /*0bd0*/  @P1 FSEL R9, R13, R15, !P0 ;  /* 0x0000000f0d091208 */ /* 0x000fe20004000000 */
[----:B------:R-:W-:Y:S01]  /*0be0*/  @!P1 DADD R14, -R12, R20 ;  /* 0x000000000c0e9229 */ /* 0x000fe20000000114 */
[----:B------:R-:W-:-:S04]  /*0bf0*/  @!P1 PLOP3.LUT P0, PT, P2, PT, PT, 0x80, 0x8 ;  /* 0x000000000008981c */ /* 0x000fc8000170f070 */
[----:B------:R-:W-:Y:S02]  /*0c00*/  @P1 DADD R8, R8, R18 ;  /* 0x0000000008081229 */ /* 0x000fe40000000012 */
[----:B------:R-:W-:Y:S01]  /*0c10*/  DFMA R10, R10, R16, R10 ;  /* 0x000000100a0a722b */ /* 0x000fe2000000000a */
[----:B------:R-:W-:-:S03]  /*0c20*/  @P3 IMAD.MOV.U32 R17, RZ, RZ, 0x4002d97c ;  /* 0x4002d97cff113424 */ /* 0x000fc600078e00ff */
[----:B------:R-:W-:Y:S01]  /*0c30*/  @!P1 FSEL R9, R15, R13, !P0 ;  /* 0x0000000d0f099208 */ /* 0x000fe20004000000 */
[----:B------:R-:W-:Y:S01]  /*0c40*/  @P3 IMAD.MOV.U32 R15, RZ, RZ, 0x7f3321d2 ;  /* 0x7f3321d2ff0f3424 */ /* 0x000fe200078e00ff */
[----:B------:R-:W-:Y:S01]  /*0c50*/  @!P1 FSEL R8, R14, R12, !P0 ;  /* 0x0000000c0e089208 */ /* 0x000fe20004000000 */
[C-C-:B------:R-:W-:Y:S01]  /*0c60*/  @P3 DSETP.NEU.AND P1, PT, |R6|.reuse, |R4|.reuse, PT ;  /* 0x400000040600322a */ /* 0x140fe20003f2d200 */
[----:B------:R-:W-:Y:S01]  /*0c70*/  @P3 FSEL R17, R17, 1.8213495016098022461, !P0 ;  /* 0x3fe921fb11113808 */ /* 0x000fe20004000000 */
[----:B------:R-:W-:Y:S01]  /*0c80*/  DADD R6, |R6|, |R4| ;  /* 0x0000000006067229 */ /* 0x000fe20000000604 */
[----:B------:R-:W-:Y:S02]  /*0c90*/  @P3 FSEL R15, R15, 3.37028055040000000000e+12, !P0 ;  /* 0x54442d180f0f3808 */ /* 0x000fe40004000000 */
[----:B------:R-:W-:Y:S02]  /*0ca0*/  @!P3 FSEL R13, RZ, 2.1426990032196044922, P0 ;  /* 0x400921fbff0db808 */ /* 0x000fe40000000000 */
[----:B------:R-:W-:-:S02]  /*0cb0*/  @P3 FSEL R4, R15, R8, !P1 ;  /* 0x000000080f043208 */ /* 0x000fc40004800000 */
[----:B------:R-:W-:Y:S01]  /*0cc0*/  @P3 FSEL R15, R17, R9, !P1 ;  /* 0x00000009110f3208 */ /* 0x000fe20004800000 */
[----:B------:R-:W-:Y:S01]  /*0cd0*/  DFMA R8, R10, -R2, 1 ;  /* 0x3ff000000a08742b */ /* 0x000fe20000000802 */
[----:B------:R-:W-:Y:S01]  /*0ce0*/  @!P3 FSEL R12, RZ, 3.37028055040000000000e+12, P0 ;  /* 0x54442d18ff0cb808 */ /* 0x000fe20000000000 */
[----:B------:R-:W-:Y:S01]  /*0cf0*/  DSETP.NAN.AND P0, PT, R6, R6, PT ;  /* 0x000000060600722a */ /* 0x000fe20003f08000 */
[----:B------:R-:W-:Y:S02]  /*0d00*/  @P3 IMAD.MOV.U32 R12, RZ, RZ, R4 ;  /* 0x000000ffff0c3224 */ /* 0x000fe400078e0004 */
[----:B------:R-:W-:-:S03]  /*0d10*/  @P3 IMAD.MOV.U32 R13, RZ, RZ, R15 ;  /* 0x000000ffff0d3224 */ /* 0x000fc600078e000f */
[----:B------:R-:W-:Y:S01]  /*0d20*/  FSEL R12, R6, R12, P0 ;  /* 0x0000000c060c7208 */ /* 0x000fe20000000000 */
[----:B------:R-:W-:Y:S01]  /*0d30*/  DFMA R8, R10, R8, R10 ;  /* 0x000000080a08722b */ /* 0x000fe2000000000a */
[----:B------:R-:W-:-:S04]  /*0d40*/  LOP3.LUT R5, R13, 0x80000000, R5, 0xb8, !PT ;  /* 0x800000000d057812 */ /* 0x000fc800078eb805 */
[----:B------:R-:W-:-:S06]  /*0d50*/  FSEL R13, R7, R5, P0 ;  /* 0x00000005070d7208 */ /* 0x000fcc0000000000 */
[----:B------:R-:W-:-:S08]  /*0d60*/  DMUL R12, R12, 180 ;  /* 0x406680000c0c7828 */ /* 0x000fd00000000000 */
[----:B------:R-:W-:Y:S02]  /*0d70*/  DMUL R4, R12, R8 ;  /* 0x000000080c047228 */ /* 0x000fe40000000000 */
[----:B------:R-:W-:-:S06]  /*0d80*/  FSETP.GEU.AND P1, PT, |R13|, 6.5827683646048100446e-37, PT ;  /* 0x036000000d00780b */ /* 0x000fcc0003f2e200 */
[----:B------:R-:W-:-:S08]  /*0d90*/  DFMA R2, R4, -R2, R12 ;  /* 0x800000020402722b */ /* 0x000fd0000000000c */
[----:B------:R-:W-:-:S10]  /*0da0*/  DFMA R2, R8, R2, R4 ;  /* 0x000000020802722b */ /* 0x000fd40000000004 */
[----:B------:R-:W-:-:S05]  /*0db0*/  FFMA R4, RZ, 2.1426990032196044922, R3 ;  /* 0x400921fbff047823 */ /* 0x000fca0000000003 */
[----:B------:R-:W-:-:S13]  /*0dc0*/  FSETP.GT.AND P0, PT, |R4|, 1.469367938527859385e-39, PT ;  /* 0x001000000400780b */ /* 0x000fda0003f04200 */
[----:B------:R-:W-:Y:S05]  /*0dd0*/  @P0 BRA P1, `(.L_x_12) ;  /* 0x0000000000100947 */ /* 0x000fea0000800000 */
[----:B------:R-:W-:Y:S01]  /*0de0*/  IMAD.MOV.U32 R10, RZ, RZ, 0x54442d18 ;  /* 0x54442d18ff0a7424 */ /* 0x000fe200078e00ff */
[----:B------:R-:W-:Y:S01]  /*0df0*/  MOV R16, 0xe20 ;  /* 0x00000e2000107802 */ /* 0x000fe20000000f00 */
[----:B------:R-:W-:-:S07]  /*0e00*/  IMAD.MOV.U32 R11, RZ, RZ, 0x400921fb ;  /* 0x400921fbff0b7424 */ /* 0x000fce00078e00ff */
[----:B------:R-:W-:Y:S05]  /*0e10*/  CALL.REL.NOINC `($__internal_0_$__cuda_sm20_div_rn_f64_full) ;  /* 0x0000000000147944 */ /* 0x000fea0003c00000 */
.L_x_12:
[----:B------:R-:W-:Y:S05]  /*0e20*/  BSYNC.RECONVERGENT B0 ;  /* 0x0000000000007941 */ /* 0x000fea0003800200 */
.L_x_11:
[----:B------:R-:W0:Y:S02]  /*0e30*/  LDC.64 R4, c[0x0][0x390] ;  /* 0x0000e400ff047b82 */ /* 0x000e240000000a00 */
[----:B0-----:R-:W-:-:S05]  /*0e40*/  IMAD.WIDE R4, R0, 0x8, R4 ;  /* 0x0000000800047825 */ /* 0x001fca00078e0204 */
[----:B------:R-:W-:Y:S01]  /*0e50*/  STG.E.64 desc[UR4][R4.64], R2 ;  /* 0x0000000204007986 */ /* 0x000fe2000c101b04 */
[----:B------:R-:W-:Y:S05]  /*0e60*/  EXIT ;  /* 0x000000000000794d */ /* 0x000fea0003800000 */
        .weak           $__internal_0_$__cuda_sm20_div_rn_f64_full
        .type           $__internal_0_$__cuda_sm20_div_rn_f64_full,@function
        .size           $__internal_0_$__cuda_sm20_div_rn_f64_full,($__internal_1_$__cuda_sm20_dsqrt_rn_f64_mediumpath_v1 - $__internal_0_$__cuda_sm20_div_rn_f64_full)
$__internal_0_$__cuda_sm20_div_rn_f64_full:
[C---:B------:R-:W-:Y:S01]  /*0e70*/  FSETP.GEU.AND P0, PT, |R11|.reuse, 1.469367938527859385e-39, PT ;  /* 0x001000000b00780b */ /* 0x040fe20003f0e200 */
[----:B------:R-:W-:Y:S01]  /*0e80*/  IMAD.MOV.U32 R20, RZ, RZ, 0x1 ;  /* 0x00000001ff147424 */ /* 0x000fe200078e00ff */
[----:B------:R-:W-:Y:S01]  /*0e90*/  LOP3.LUT R2, R11, 0x800fffff, RZ, 0xc0, !PT ;  /* 0x800fffff0b027812 */ /* 0x000fe200078ec0ff */
[----:B------:R-:W-:Y:S01]  /*0ea0*/  BSSY.RECONVERGENT B1, `(.L_x_13) ;  /* 0x0000054000017945 */ /* 0x000fe20003800200 */
[C---:B------:R-:W-:Y:S02]  /*0eb0*/  FSETP.GEU.AND P3, PT, |R13|.reuse, 1.469367938527859385e-39, PT ;  /* 0x001000000d00780b */ /* 0x040fe40003f6e200 */
[----:B------:R-:W-:Y:S01]  /*0ec0*/  LOP3.LUT R3, R2, 0x3ff00000, RZ, 0xfc, !PT ;  /* 0x3ff0000002037812 */ /* 0x000fe200078efcff */
[----:B------:R-:W-:Y:S01]  /*0ed0*/  IMAD.MOV.U32 R2, RZ, RZ, R10 ;  /* 0x000000ffff027224 */ /* 0x000fe200078e000a */
[----:B------:R-:W-:Y:S02]  /*0ee0*/  LOP3.LUT R17, R13, 0x7ff00000, RZ, 0xc0, !PT ;  /* 0x7ff000000d117812 */ /* 0x000fe400078ec0ff */
[----:B------:R-:W-:-:S03]  /*0ef0*/  LOP3.LUT R26, R11, 0x7ff00000, RZ, 0xc0, !PT ;  /* 0x7ff000000b1a7812 */ /* 0x000fc600078ec0ff */
[----:B------:R-:W-:Y:S01]  /*0f00*/  @!P0 DMUL R2, R10, 8.98846567431157953865e+307 ;  /* 0x7fe000000a028828 */ /* 0x000fe20000000000 */
[----:B------:R-:W-:-:S03]  /*0f10*/  ISETP.GE.U32.AND P2, PT, R17, R26, PT ;  /* 0x0000001a1100720c */ /* 0x000fc60003f46070 */
[----:B------:R-:W-:Y:S01]  /*0f20*/  @!P3 LOP3.LUT R18, R11, 0x7ff00000, RZ, 0xc0, !PT ;  /* 0x7ff000000b12b812 */ /* 0x000fe200078ec0ff */
[----:B------:R-:W-:Y:S01]  /*0f30*/  @!P3 IMAD.MOV.U32 R22, RZ, RZ, RZ ;  /* 0x000000ffff16b224 */ /* 0x000fe200078e00ff */
[----:B------:R-:W0:Y:S02]  /*0f40*/  MUFU.RCP64H R21, R3 ;  /* 0x0000000300157308 */ /* 0x000e240000001800 */
[----:B------:R-:W-:Y:S01]  /*0f50*/  @!P3 ISETP.GE.U32.AND P4, PT, R17, R18, PT ;  /* 0x000000121100b20c */ /* 0x000fe20003f86070 */
[----:B------:R-:W-:Y:S01]  /*0f60*/  IMAD.MOV.U32 R18, RZ, RZ, 0x1ca00000 ;  /* 0x1ca00000ff127424 */ /* 0x000fe200078e00ff */
[----:B------:R-:W-:-:S04]  /*0f70*/  @!P0 LOP3.LUT R26, R3, 0x7ff00000, RZ, 0xc0, !PT ;  /* 0x7ff00000031a8812 */ /* 0x000fc800078ec0ff */
[----:B------:R-:W-:Y:S01]  /*0f80*/  @!P3 SEL R19, R18, 0x63400000, !P4 ;  /* 0x634000001213b807 */ /* 0x000fe20006000000 */
[----:B------:R-:W-:-:S03]  /*0f90*/  VIADD R27, R26, 0xffffffff ;  /* 0xffffffff1a1b7836 */ /* 0x000fc60000000000 */
[----:B------:R-:W-:-:S04]  /*0fa0*/  @!P3 LOP3.LUT R19, R19, 0x80000000, R13, 0xf8, !PT ;  /* 0x800000001313b812 */ /* 0x000fc800078ef80d */
[----:B------:R-:W-:Y:S01]  /*0fb0*/  @!P3 LOP3.LUT R23, R19, 0x100000, RZ, 0xfc, !PT ;  /* 0x001000001317b812 */ /* 0x000fe200078efcff */
[----:B0-----:R-:W-:Y:S01]  /*0fc0*/  DFMA R14, R20, -R2, 1 ;  /* 0x3ff00000140e742b */ /* 0x001fe20000000802 */
[----:B------:R-:W-:-:S07]  /*0fd0*/  IMAD.MOV.U32 R19, RZ, RZ, R17 ;  /* 0x000000ffff137224 */ /* 0x000fce00078e0011 */
[----:B------:R-:W-:-:S08]  /*0fe0*/  DFMA R14, R14, R14, R14 ;  /* 0x0000000e0e0e722b */ /* 0x000fd0000000000e */
[----:B------:R-:W-:Y:S01]  /*0ff0*/  DFMA R20, R20, R14, R20 ;  /* 0x0000000e1414722b */ /* 0x000fe20000000014 */
[----:B------:R-:W-:Y:S01]  /*1000*/  SEL R15, R18, 0x63400000, !P2 ;  /* 0x63400000120f7807 */ /* 0x000fe20005000000 */
[----:B------:R-:W-:-:S03]  /*1010*/  IMAD.MOV.U32 R14, RZ, RZ, R12 ;  /* 0x000000ffff0e7224 */ /* 0x000fc600078e000c */
[----:B------:R-:W-:-:S03]  /*1020*/  LOP3.LUT R15, R15, 0x800fffff, R13, 0xf8, !PT ;  /* 0x800fffff0f0f7812 */ /* 0x000fc600078ef80d */
[----:B------:R-:W-:-:S03]  /*1030*/  DFMA R24, R20, -R2, 1 ;  /* 0x3ff000001418742b */ /* 0x000fc60000000802 */
[----:B------:R-:W-:-:S05]  /*1040*/  @!P3 DFMA R14, R14, 2, -R22 ;  /* 0x400000000e0eb82b */ /* 0x000fca0000000816 */
[----:B------:R-:W-:-:S05]  /*1050*/  DFMA R24, R20, R24, R20 ;  /* 0x000000181418722b */ /* 0x000fca0000000014 */
[----:B------:R-:W-:-:S03]  /*1060*/  @!P3 LOP3.LUT R19, R15, 0x7ff00000, RZ, 0xc0, !PT ;  /* 0x7ff000000f13b812 */ /* 0x000fc600078ec0ff */
[----:B------:R-:W-:Y:S02]  /*1070*/  DMUL R20, R24, R14 ;  /* 0x0000000e18147228 */ /* 0x000fe40000000000 */
[----:B------:R-:W-:-:S05]  /*1080*/  VIADD R22, R19, 0xffffffff ;  /* 0xffffffff13167836 */ /* 0x000fca0000000000 */
[----:B------:R-:W-:Y:S01]  /*1090*/  ISETP.GT.U32.AND P0, PT, R22, 0x7feffffe, PT ;  /* 0x7feffffe1600780c */ /* 0x000fe20003f04070 */
[----:B------:R-:W-:-:S03]  /*10a0*/  DFMA R22, R20, -R2, R14 ;  /* 0x800000021416722b */ /* 0x000fc6000000000e */
[----:B------:R-:W-:-:S05]  /*10b0*/  ISETP.GT.U32.OR P0, PT, R27, 0x7feffffe, P0 ;  /* 0x7feffffe1b00780c */ /* 0x000fca0000704470 */
[----:B------:R-:W-:-:S08]  /*10c0*/  DFMA R22, R24, R22, R20 ;  /* 0x000000161816722b */ /* 0x000fd00000000014 */
[----:B------:R-:W-:Y:S05]  /*10d0*/  @P0 BRA `(.L_x_14) ;  /* 0x00000000006c0947 */ /* 0x000fea0003800000 */
[----:B------:R-:W-:-:S04]  /*10e0*/  LOP3.LUT R20, R11, 0x7ff00000, RZ, 0xc0, !PT ;  /* 0x7ff000000b147812 */ /* 0x000fc800078ec0ff */
[CC--:B------:R-:W-:Y:S02]  /*10f0*/  VIADDMNMX R12, R17.reuse, -R20.reuse, 0xb9600000, !PT ;  /* 0xb9600000110c7446 */ /* 0x0c0fe40007800914 */
[----:B------:R-:W-:Y:S02]  /*1100*/  ISETP.GE.U32.AND P0, PT, R17, R20, PT ;  /* 0x000000141100720c */ /* 0x000fe40003f06070 */
[----:B------:R-:W-:Y:S02]  /*1110*/  VIMNMX R12, PT, PT, R12, 0x46a00000, PT ;  /* 0x46a000000c0c7848 */ /* 0x000fe40003fe0100 */
[----:B------:R-:W-:Y:S01]  /*1120*/  SEL R13, R18, 0x63400000, !P0 ;  /* 0x63400000120d7807 */ /* 0x000fe20004000000 */
[----:B------:R-:W-:-:S04]  /*1130*/  IMAD.MOV.U32 R18, RZ, RZ, RZ ;  /* 0x000000ffff127224 */ /* 0x000fc800078e00ff */
[----:B------:R-:W-:-:S04]  /*1140*/  IMAD.IADD R12, R12, 0x1, -R13 ;  /* 0x000000010c0c7824 */ /* 0x000fc800078e0a0d */
[----:B------:R-:W-:-:S06]  /*1150*/  VIADD R19, R12, 0x7fe00000 ;  /* 0x7fe000000c137836 */ /* 0x000fcc0000000000 */
[----:B------:R-:W-:-:S10]  /*1160*/  DMUL R20, R22, R18 ;  /* 0x0000001216147228 */ /* 0x000fd40000000000 */
[----:B------:R-:W-:-:S13]  /*1170*/  FSETP.GTU.AND P0, PT, |R21|, 1.469367938527859385e-39, PT ;  /* 0x001000001500780b */ /* 0x000fda0003f0c200 */
[----:B------:R-:W-:Y:S05]  /*1180*/  @P0 BRA `(.L_x_15) ;  /* 0x0000000000940947 */ /* 0x000fea0003800000 */
[----:B------:R-:W-:Y:S01]  /*1190*/  DFMA R2, R22, -R2, R14 ;  /* 0x800000021602722b */ /* 0x000fe2000000000e */
[----:B------:R-:W-:-:S09]  /*11a0*/  IMAD.MOV.U32 R18, RZ, RZ, RZ ;  /* 0x000000ffff127224 */ /* 0x000fd200078e00ff */
[C---:B------:R-:W-:Y:S02]  /*11b0*/  FSETP.NEU.AND P0, PT, R3.reuse, RZ, PT ;  /* 0x000000ff0300720b */ /* 0x040fe40003f0d000 */
[----:B------:R-:W-:-:S04]  /*11c0*/  LOP3.LUT R11, R3, 0x80000000, R11, 0x48, !PT ;  /* 0x80000000030b7812 */ /* 0x000fc800078e480b */
[----:B------:R-:W-:-:S07]  /*11d0*/  LOP3.LUT R19, R11, R19, RZ, 0xfc, !PT ;  /* 0x000000130b137212 */ /* 0x000fce00078efcff */
[----:B------:R-:W-:Y:S05]  /*11e0*/  @!P0 BRA `(.L_x_15) ;  /* 0x00000000007c8947 */ /* 0x000fea0003800000 */
[----:B------:R-:W-:Y:S01]  /*11f0*/  IMAD.MOV R3, RZ, RZ, -R12 ;  /* 0x000000ffff037224 */ /* 0x000fe200078e0a0c */
[----:B------:R-:W-:Y:S01]  /*1200*/  DMUL.RP R18, R22, R18 ;  /* 0x0000001216127228 */ /* 0x000fe20000008000 */
[----:B------:R-:W-:-:S06]  /*1210*/  IMAD.MOV.U32 R2, RZ, RZ, RZ ;  /* 0x000000ffff027224 */ /* 0x000fcc00078e00ff */
[----:B------:R-:W-:-:S03]  /*1220*/  DFMA R2, R20, -R2, R22 ;  /* 0x800000021402722b */ /* 0x000fc60000000016 */
[----:B------:R-:W-:-:S03]  /*1230*/  LOP3.LUT R11, R19, R11, RZ, 0x3c, !PT ;  /* 0x0000000b130b7212 */ /* 0x000fc600078e3cff */
[----:B------:R-:W-:-:S04]  /*1240*/  IADD3 R2, PT, PT, -R12, -0x43300000, RZ ;  /* 0xbcd000000c027810 */ /* 0x000fc80007ffe1ff */
[----:B------:R-:W-:-:S04]  /*1250*/  FSETP.NEU.AND P0, PT, |R3|, R2, PT ;  /* 0x000000020300720b */ /* 0x000fc80003f0d200 */
[----:B------:R-:W-:Y:S02]  /*1260*/  FSEL R20, R18, R20, !P0 ;  /* 0x0000001412147208 */ /* 0x000fe40004000000 */
[----:B------:R-:W-:Y:S01]  /*1270*/  FSEL R21, R11, R21, !P0 ;  /* 0x000000150b157208 */ /* 0x000fe20004000000 */
[----:B------:R-:W-:Y:S06]  /*1280*/  BRA `(.L_x_15) ;  /* 0x0000000000547947 */ /* 0x000fec0003800000 */
.L_x_14:
[----:B------:R-:W-:-:S14]  /*1290*/  DSETP.NAN.AND P0, PT, R12, R12, PT ;  /* 0x0000000c0c00722a */ /* 0x000fdc0003f08000 */
[----:B------:R-:W-:Y:S05]  /*12a0*/  @P0 BRA `(.L_x_16) ;  /* 0x0000000000440947 */ /* 0x000fea0003800000 */
[----:B------:R-:W-:-:S14]  /*12b0*/  DSETP.NAN.AND P0, PT, R10, R10, PT ;  /* 0x0000000a0a00722a */ /* 0x000fdc0003f08000 */
[----:B------:R-:W-:Y:S05]  /*12c0*/  @P0 BRA `(.L_x_17) ;  /* 0x0000000000300947 */ /* 0x000fea0003800000 */
[----:B------:R-:W-:Y:S01]  /*12d0*/  ISETP.NE.AND P0, PT, R19, R26, PT ;  /* 0x0000001a1300720c */ /* 0x000fe20003f05270 */
[----:B------:R-:W-:Y:S02]  /*12e0*/  IMAD.MOV.U32 R20, RZ, RZ, 0x0 ;  /* 0x00000000ff147424 */ /* 0x000fe400078e00ff */
[----:B------:R-:W-:-:S10]  /*12f0*/  IMAD.MOV.U32 R21, RZ, RZ, -0x80000 ;  /* 0xfff80000ff157424 */ /* 0x000fd400078e00ff */
[----:B------:R-:W-:Y:S05]  /*1300*/  @!P0 BRA `(.L_x_15) ;  /* 0x0000000000348947 */ /* 0x000fea0003800000 */
[----:B------:R-:W-:Y:S02]  /*1310*/  ISETP.NE.AND P0, PT, R19, 0x7ff00000, PT ;  /* 0x7ff000001300780c */ /* 0x000fe40003f05270 */
[----:B------:R-:W-:Y:S02]  /*1320*/  LOP3.LUT R21, R13, 0x80000000, R11, 0x48, !PT ;  /* 0x800000000d157812 */ /* 0x000fe400078e480b */
[----:B------:R-:W-:-:S13]  /*1330*/  ISETP.EQ.OR P0, PT, R26, RZ, !P0 ;  /* 0x000000ff1a00720c */ /* 0x000fda0004702670 */
[----:B------:R-:W-:Y:S01]  /*1340*/  @P0 LOP3.LUT R2, R21, 0x7ff00000, RZ, 0xfc, !PT ;  /* 0x7ff0000015020812 */ /* 0x000fe200078efcff */
[----:B------:R-:W-:Y:S02]  /*1350*/  @!P0 IMAD.MOV.U32 R20, RZ, RZ, RZ ;  /* 0x000000ffff148224 */ /* 0x000fe400078e00ff */
[----:B------:R-:W-:Y:S02]  /*1360*/  @P0 IMAD.MOV.U32 R20, RZ, RZ, RZ ;  /* 0x000000ffff140224 */ /* 0x000fe400078e00ff */
[----:B------:R-:W-:Y:S01]  /*1370*/  @P0 IMAD.MOV.U32 R21, RZ, RZ, R2 ;  /* 0x000000ffff150224 */ /* 0x000fe200078e0002 */
[----:B------:R-:W-:Y:S06]  /*1380*/  BRA `(.L_x_15) ;  /* 0x0000000000147947 */ /* 0x000fec0003800000 */
.L_x_17:
[----:B------:R-:W-:Y:S01]  /*1390*/  LOP3.LUT R21, R11, 0x80000, RZ, 0xfc, !PT ;  /* 0x000800000b157812 */ /* 0x000fe200078efcff */
[----:B------:R-:W-:Y:S01]  /*13a0*/  IMAD.MOV.U32 R20, RZ, RZ, R10 ;  /* 0x000000ffff147224 */ /* 0x000fe200078e000a */
[----:B------:R-:W-:Y:S06]  /*13b0*/  BRA `(.L_x_15) ;  /* 0x0000000000087947 */ /* 0x000fec0003800000 */
.L_x_16:
[----:B------:R-:W-:Y:S01]  /*13c0*/  LOP3.LUT R21, R13, 0x80000, RZ, 0xfc, !PT ;  /* 0x000800000d157812 */ /* 0x000fe200078efcff */
[----:B------:R-:W-:-:S07]  /*13d0*/  IMAD.MOV.U32 R20, RZ, RZ, R12 ;  /* 0x000000ffff147224 */ /* 0x000fce00078e000c */
.L_x_15:
[----:B------:R-:W-:Y:S05]  /*13e0*/  BSYNC.RECONVERGENT B1 ;  /* 0x0000000000017941 */ /* 0x000fea0003800200 */
.L_x_13:
[----:B------:R-:W-:Y:S02]  /*13f0*/  IMAD.MOV.U32 R17, RZ, RZ, 0x0 ;  /* 0x00000000ff117424 */ /* 0x000fe400078e00ff */
[----:B------:R-:W-:Y:S02]  /*1400*/  IMAD.MOV.U32 R2, RZ, RZ, R20 ;  /* 0x000000ffff027224 */ /* 0x000fe400078e0014 */
[----:B------:R-:W-:Y:S01]  /*1410*/  IMAD.MOV.U32 R3, RZ, RZ, R21 ;  /* 0x000000ffff037224 */ /* 0x000fe200078e0015 */
[----:B------:R-:W-:Y:S06]  /*1420*/  RET.REL.NODEC R16 `(_Z19calcular_gradientesPdS_S_ii) ;  /* 0xffffffe810f47950 */ /* 0x000fec0003c3ffff */
        .weak           $__internal_1_$__cuda_sm20_dsqrt_rn_f64_mediumpath_v1
        .type           $__internal_1_$__cuda_sm20_dsqrt_rn_f64_mediumpath_v1,@function
        .size           $__internal_1_$__cuda_sm20_dsqrt_rn_f64_mediumpath_v1,(.L_x_24 - $__internal_1_$__cuda_sm20_dsqrt_rn_f64_mediumpath_v1)
$__internal_1_$__cuda_sm20_dsqrt_rn_f64_mediumpath_v1:
[----:B------:R-:W-:Y:S01]  /*1430*/  ISETP.GE.U32.AND P0, PT, R12, -0x3400000, PT ;  /* 0xfcc000000c00780c */ /* 0x000fe20003f06070 */
[----:B------:R-:W-:Y:S01]  /*1440*/  BSSY.RECONVERGENT B1, `(.L_x_18) ;  /* 0x0000024000017945 */ /* 0x000fe20003800200 */
[----:B------:R-:W-:-:S11]  /*1450*/  IMAD.MOV.U32 R15, RZ, RZ, R21 ;  /* 0x000000ffff0f7224 */ /* 0x000fd600078e0015 */
[----:B------:R-:W-:Y:S05]  /*1460*/  @!P0 BRA `(.L_x_19) ;  /* 0x0000000000208947 */ /* 0x000fea0003800000 */
[----:B------:R-:W-:-:S10]  /*1470*/  DFMA.RM R14, R18, R14, R16 ;  /* 0x0000000e120e722b */ /* 0x000fd40000004010 */
[----:B------:R-:W-:-:S05]  /*1480*/  IADD3 R10, P0, PT, R14, 0x1, RZ ;  /* 0x000000010e0a7810 */ /* 0x000fca0007f1e0ff */
[----:B------:R-:W-:-:S06]  /*1490*/  IMAD.X R11, RZ, RZ, R15, P0 ;  /* 0x000000ffff0b7224 */ /* 0x000fcc00000e060f */
[----:B------:R-:W-:-:S08]  /*14a0*/  DFMA.RP R2, -R14, R10, R2 ;  /* 0x0000000a0e02722b */ /* 0x000fd00000008102 */
[----:B------:R-:W-:-:S06]  /*14b0*/  DSETP.GT.AND P0, PT, R2, RZ, PT ;  /* 0x000000ff0200722a */ /* 0x000fcc0003f04000 */
[----:B------:R-:W-:Y:S02]  /*14c0*/  FSEL R10, R10, R14, P0 ;  /* 0x0000000e0a0a7208 */ /* 0x000fe40000000000 */
[----:B------:R-:W-:Y:S01]  /*14d0*/  FSEL R11, R11, R15, P0 ;  /* 0x0000000f0b0b7208 */ /* 0x000fe20000000000 */
[----:B------:R-:W-:Y:S06]  /*14e0*/  BRA `(.L_x_20) ;  /* 0x0000000000647947 */ /* 0x000fec0003800000 */
.L_x_19:
[----:B------:R-:W-:-:S14]  /*14f0*/  DSETP.NE.AND P0, PT, R2, RZ, PT ;  /* 0x000000ff0200722a */ /* 0x000fdc0003f05000 */
[----:B------:R-:W-:Y:S05]  /*1500*/  @!P0 BRA `(.L_x_21) ;  /* 0x0000000000588947 */ /* 0x000fea0003800000 */
[----:B------:R-:W-:-:S13]  /*1510*/  ISETP.GE.AND P0, PT, R3, RZ, PT ;  /* 0x000000ff0300720c */ /* 0x000fda0003f06270 */
[----:B------:R-:W-:Y:S02]  /*1520*/  @!P0 IMAD.MOV.U32 R10, RZ, RZ, 0x0 ;  /* 0x00000000ff0a8424 */ /* 0x000fe400078e00ff */
[----:B------:R-:W-:Y:S01]  /*1530*/  @!P0 IMAD.MOV.U32 R11, RZ, RZ, -0x80000 ;  /* 0xfff80000ff0b8424 */ /* 0x000fe200078e00ff */
[----:B------:R-:W-:Y:S06]  /*1540*/  @!P0 BRA `(.L_x_20) ;  /* 0x00000000004c8947 */ /* 0x000fec0003800000 */
[----:B------:R-:W-:-:S13]  /*1550*/  ISETP.GT.AND P0, PT, R3, 0x7fefffff, PT ;  /* 0x7fefffff0300780c */ /* 0x000fda0003f04270 */
[----:B------:R-:W-:Y:S05]  /*1560*/  @P0 BRA `(.L_x_21) ;  /* 0x0000000000400947 */ /* 0x000fea0003800000 */
[----:B------:R-:W-:Y:S01]  /*1570*/  DMUL R2, R2, 8.11296384146066816958e+31 ;  /* 0x4690000002027828 */ /* 0x000fe20000000000 */
[----:B------:R-:W-:Y:S02]  /*1580*/  IMAD.MOV.U32 R10, RZ, RZ, RZ ;  /* 0x000000ffff0a7224 */ /* 0x000fe400078e00ff */
[----:B------:R-:W-:Y:S02]  /*1590*/  IMAD.MOV.U32 R14, RZ, RZ, 0x0 ;  /* 0x00000000ff0e7424 */ /* 0x000fe400078e00ff */
[----:B------:R-:W-:Y:S01]  /*15a0*/  IMAD.MOV.U32 R15, RZ, RZ, 0x3fd80000 ;  /* 0x3fd80000ff0f7424 */ /* 0x000fe200078e00ff */
[----:B------:R-:W0:Y:S02]  /*15b0*/  MUFU.RSQ64H R11, R3 ;  /* 0x00000003000b7308 */ /* 0x000e240000001c00 */
[----:B0-----:R-:W-:-:S08]  /*15c0*/  DMUL R12, R10, R10 ;  /* 0x0000000a0a0c7228 */ /* 0x001fd00000000000 */
[----:B------:R-:W-:-:S08]  /*15d0*/  DFMA R12, R2, -R12, 1 ;  /* 0x3ff00000020c742b */ /* 0x000fd0000000080c */
[----:B------:R-:W-:Y:S02]  /*15e0*/  DFMA R14, R12, R14, 0.5 ;  /* 0x3fe000000c0e742b */ /* 0x000fe4000000000e */
[----:B------:R-:W-:-:S08]  /*15f0*/  DMUL R12, R10, R12 ;  /* 0x0000000c0a0c7228 */ /* 0x000fd00000000000 */
[----:B------:R-:W-:-:S08]  /*1600*/  DFMA R12, R14, R12, R10 ;  /* 0x0000000c0e0c722b */ /* 0x000fd0000000000a */
[----:B------:R-:W-:Y:S02]  /*1610*/  DMUL R10, R2, R12 ;  /* 0x0000000c020a7228 */ /* 0x000fe40000000000 */
[----:B------:R-:W-:-:S06]  /*1620*/  VIADD R13, R13, 0xfff00000 ;  /* 0xfff000000d0d7836 */ /* 0x000fcc0000000000 */
[----:B------:R-:W-:-:S08]  /*1630*/  DFMA R14, R10, -R10, R2 ;  /* 0x8000000a0a0e722b */ /* 0x000fd00000000002 */
[----:B------:R-:W-:-:S10]  /*1640*/  DFMA R10, R12, R14, R10 ;  /* 0x0000000e0c0a722b */ /* 0x000fd4000000000a */
[----:B------:R-:W-:Y:S01]  /*1650*/  VIADD R11, R11, 0xfcb00000 ;  /* 0xfcb000000b0b7836 */ /* 0x000fe20000000000 */
[----:B------:R-:W-:Y:S06]  /*1660*/  BRA `(.L_x_20) ;  /* 0x0000000000047947 */ /* 0x000fec0003800000 */
.L_x_21:
[----:B------:R-:W-:-:S11]  /*1670*/  DADD R10, R2, R2 ;  /* 0x00000000020a7229 */ /* 0x000fd60000000002 */
.L_x_20:
[----:B------:R-:W-:Y:S05]  /*1680*/  BSYNC.RECONVERGENT B1 ;  /* 0x0000000000017941 */ /* 0x000fea0003800200 */
.L_x_18:
[----:B------:R-:W-:-:S04]  /*1690*/  IMAD.MOV.U32 R9, RZ, RZ, 0x0 ;  /* 0x00000000ff097424 */ /* 0x000fc800078e00ff */
[----:B------:R-:W-:Y:S05]  /*16a0*/  RET.REL.NODEC R8 `(_Z19calcular_gradientesPdS_S_ii) ;  /* 0xffffffe808547950 */ /* 0x000fea0003c3ffff */
.L_x_22:
        /* <DEDUP_REMOVED lines=13> */
.L_x_24:


//--------------------- .nv.shared.reserved.0     --------------------------
	.section	.nv.shared.reserved.0,"aw",@nobits
	.weak		__nv_reservedSMEM_offset_0_alias
	.size		__nv_reservedSMEM_offset_0_alias, 0, 64
	.other		__nv_reservedSMEM_offset_0_alias,@"STO_CUDA_RESERVED_SHARED STV_DEFAULT"
__nv_reservedSMEM_offset_0_alias:
	.zero		0
	.zero		64


//--------------------- .nv.constant0._Z18aplicar_thresholdsPdS_ddii --------------------------
	.section	.nv.constant0._Z18aplicar_thresholdsPdS_ddii,"a",@progbits
	.sectionflags	@""
	.align	4
.nv.constant0._Z18aplicar_thresholdsPdS_ddii:
	.zero		936


//--------------------- .nv.constant0._Z20supressao_nao_maximaPdS_S_ii --------------------------
	.section	.nv.constant0._Z20supressao_nao_maximaPdS_S_ii,"a",@progbits
	.sectionflags	@""
	.align	4
.nv.constant0._Z20supressao_nao_maximaPdS_S_ii:
	.zero		928


//--------------------- .nv.constant0._Z19calcular_gradientesPdS_S_ii --------------------------
	.section	.nv.constant0._Z19calcular_gradientesPdS_S_ii,"a",@progbits
	.sectionflags	@""
	.align	4
.nv.constant0._Z19calcular_gradientesPdS_S_ii:
	.zero		928


//--------------------- SYMBOLS --------------------------

	.type		.nv.reservedSmem.offset0,@object
	.size		.nv.reservedSmem.offset0,0x4
